//
// Generated by NVIDIA NVVM Compiler
//
// Compiler Build ID: CL-36424714
// Cuda compilation tools, release 13.0, V13.0.88
// Based on NVVM 20.0.0
//

.version 9.0
.target sm_100
.address_size 64

	// .globl	_Z17convolutionRowGPUPfS_S_i

.visible .entry _Z17convolutionRowGPUPfS_S_i(
	.param .u64 .ptr .align 1 _Z17convolutionRowGPUPfS_S_i_param_0,
	.param .u64 .ptr .align 1 _Z17convolutionRowGPUPfS_S_i_param_1,
	.param .u64 .ptr .align 1 _Z17convolutionRowGPUPfS_S_i_param_2,
	.param .u32 _Z17convolutionRowGPUPfS_S_i_param_3
)
{
	.reg .pred 	%p<22>;
	.reg .b32 	%r<84>;
	.reg .b32 	%f<86>;
	.reg .b64 	%rd<47>;

	ld.param.u64 	%rd7, [_Z17convolutionRowGPUPfS_S_i_param_0];
	ld.param.u64 	%rd8, [_Z17convolutionRowGPUPfS_S_i_param_1];
	ld.param.u64 	%rd9, [_Z17convolutionRowGPUPfS_S_i_param_2];
	ld.param.u32 	%r32, [_Z17convolutionRowGPUPfS_S_i_param_3];
	cvta.to.global.u64 	%rd1, %rd9;
	cvta.to.global.u64 	%rd2, %rd8;
	mov.u32 	%r1, %ctaid.x;
	mov.u32 	%r2, %ntid.x;
	mov.u32 	%r3, %tid.x;
	mad.lo.s32 	%r4, %r1, %r2, %r3;
	mov.u32 	%r33, %ctaid.y;
	mov.u32 	%r34, %ntid.y;
	mul.lo.s32 	%r5, %r33, %r34;
	mov.u32 	%r6, %tid.y;
	add.s32 	%r35, %r5, %r6;
	mad.lo.s32 	%r7, %r35, %r2, %r4;
	setp.lt.s32 	%p1, %r32, 0;
	@%p1 bra 	$L__BB0_40;
	cvta.to.global.u64 	%rd10, %rd7;
	neg.s32 	%r82, %r32;
	mul.wide.s32 	%rd11, %r7, 4;
	add.s64 	%rd3, %rd10, %rd11;
	setp.lt.u32 	%p2, %r32, 4;
	mov.f32 	%f78, 0f00000000;
	@%p2 bra 	$L__BB0_21;
	shl.b32 	%r77, %r32, 1;
	sub.s32 	%r80, 3, %r32;
	and.b32  	%r36, %r77, -8;
	neg.s32 	%r79, %r36;
	add.s32 	%r37, %r6, %r1;
	add.s32 	%r38, %r37, %r5;
	mad.lo.s32 	%r39, %r2, %r38, %r3;
	sub.s32 	%r78, %r39, %r32;
	sub.s32 	%r76, %r4, %r32;
	mov.f32 	%f78, 0f00000000;
$L__BB0_3:
	.pragma "nounroll";
	setp.ge.u32 	%p3, %r76, %r2;
	mul.wide.s32 	%rd12, %r77, 4;
	add.s64 	%rd4, %rd1, %rd12;
	@%p3 bra 	$L__BB0_5;
	mul.wide.u32 	%rd13, %r78, 4;
	add.s64 	%rd14, %rd2, %rd13;
	ld.global.f32 	%f37, [%rd14];
	ld.global.f32 	%f38, [%rd4];
	fma.rn.f32 	%f78, %f37, %f38, %f78;
$L__BB0_5:
	st.global.f32 	[%rd3], %f78;
	add.s32 	%r40, %r76, 1;
	setp.ge.u32 	%p4, %r40, %r2;
	@%p4 bra 	$L__BB0_7;
	add.s32 	%r41, %r78, 1;
	mul.wide.u32 	%rd15, %r41, 4;
	add.s64 	%rd16, %rd2, %rd15;
	ld.global.f32 	%f39, [%rd16];
	ld.global.f32 	%f40, [%rd4+-4];
	fma.rn.f32 	%f78, %f39, %f40, %f78;
$L__BB0_7:
	st.global.f32 	[%rd3], %f78;
	add.s32 	%r42, %r76, 2;
	setp.ge.u32 	%p5, %r42, %r2;
	@%p5 bra 	$L__BB0_9;
	add.s32 	%r43, %r78, 2;
	mul.wide.u32 	%rd17, %r43, 4;
	add.s64 	%rd18, %rd2, %rd17;
	ld.global.f32 	%f41, [%rd18];
	ld.global.f32 	%f42, [%rd4+-8];
	fma.rn.f32 	%f78, %f41, %f42, %f78;
$L__BB0_9:
	st.global.f32 	[%rd3], %f78;
	add.s32 	%r44, %r76, 3;
	setp.ge.u32 	%p6, %r44, %r2;
	@%p6 bra 	$L__BB0_11;
	add.s32 	%r45, %r78, 3;
	mul.wide.u32 	%rd19, %r45, 4;
	add.s64 	%rd20, %rd2, %rd19;
	ld.global.f32 	%f43, [%rd20];
	ld.global.f32 	%f44, [%rd4+-12];
	fma.rn.f32 	%f78, %f43, %f44, %f78;
$L__BB0_11:
	st.global.f32 	[%rd3], %f78;
	add.s32 	%r46, %r76, 4;
	setp.ge.u32 	%p7, %r46, %r2;
	@%p7 bra 	$L__BB0_13;
	add.s32 	%r47, %r78, 4;
	mul.wide.u32 	%rd21, %r47, 4;
	add.s64 	%rd22, %rd2, %rd21;
	ld.global.f32 	%f45, [%rd22];
	ld.global.f32 	%f46, [%rd4+-16];
	fma.rn.f32 	%f78, %f45, %f46, %f78;
$L__BB0_13:
	st.global.f32 	[%rd3], %f78;
	add.s32 	%r48, %r76, 5;
	setp.ge.u32 	%p8, %r48, %r2;
	@%p8 bra 	$L__BB0_15;
	add.s32 	%r49, %r78, 5;
	mul.wide.u32 	%rd23, %r49, 4;
	add.s64 	%rd24, %rd2, %rd23;
	ld.global.f32 	%f47, [%rd24];
	ld.global.f32 	%f48, [%rd4+-20];
	fma.rn.f32 	%f78, %f47, %f48, %f78;
$L__BB0_15:
	st.global.f32 	[%rd3], %f78;
	add.s32 	%r50, %r76, 6;
	setp.ge.u32 	%p9, %r50, %r2;
	@%p9 bra 	$L__BB0_17;
	add.s32 	%r51, %r78, 6;
	mul.wide.u32 	%rd25, %r51, 4;
	add.s64 	%rd26, %rd2, %rd25;
	ld.global.f32 	%f49, [%rd26];
	ld.global.f32 	%f50, [%rd4+-24];
	fma.rn.f32 	%f78, %f49, %f50, %f78;
$L__BB0_17:
	st.global.f32 	[%rd3], %f78;
	add.s32 	%r52, %r76, 7;
	setp.ge.u32 	%p10, %r52, %r2;
	@%p10 bra 	$L__BB0_19;
	add.s32 	%r53, %r78, 7;
	mul.wide.u32 	%rd27, %r53, 4;
	add.s64 	%rd28, %rd2, %rd27;
	ld.global.f32 	%f51, [%rd28];
	ld.global.f32 	%f52, [%rd4+-28];
	fma.rn.f32 	%f78, %f51, %f52, %f78;
$L__BB0_19:
	st.global.f32 	[%rd3], %f78;
	add.s32 	%r80, %r80, 8;
	add.s32 	%r79, %r79, 8;
	add.s32 	%r78, %r78, 8;
	add.s32 	%r77, %r77, -8;
	add.s32 	%r76, %r76, 8;
	setp.ne.s32 	%p11, %r79, 0;
	@%p11 bra 	$L__BB0_3;
	add.s32 	%r82, %r80, -3;
$L__BB0_21:
	shl.b32 	%r54, %r32, 1;
	and.b32  	%r55, %r54, 6;
	setp.lt.u32 	%p12, %r55, 3;
	@%p12 bra 	$L__BB0_31;
	add.s32 	%r26, %r82, %r4;
	setp.ge.u32 	%p13, %r26, %r2;
	sub.s32 	%r56, %r32, %r82;
	mul.wide.s32 	%rd29, %r56, 4;
	add.s64 	%rd5, %rd1, %rd29;
	@%p13 bra 	$L__BB0_24;
	add.s32 	%r57, %r7, %r82;
	mul.wide.u32 	%rd30, %r57, 4;
	add.s64 	%rd31, %rd2, %rd30;
	ld.global.f32 	%f53, [%rd31];
	ld.global.f32 	%f54, [%rd5];
	fma.rn.f32 	%f78, %f53, %f54, %f78;
$L__BB0_24:
	st.global.f32 	[%rd3], %f78;
	add.s32 	%r58, %r26, 1;
	setp.ge.u32 	%p14, %r58, %r2;
	@%p14 bra 	$L__BB0_26;
	add.s32 	%r59, %r82, %r7;
	add.s32 	%r60, %r59, 1;
	mul.wide.u32 	%rd32, %r60, 4;
	add.s64 	%rd33, %rd2, %rd32;
	ld.global.f32 	%f55, [%rd33];
	ld.global.f32 	%f56, [%rd5+-4];
	fma.rn.f32 	%f78, %f55, %f56, %f78;
$L__BB0_26:
	st.global.f32 	[%rd3], %f78;
	add.s32 	%r61, %r26, 2;
	setp.ge.u32 	%p15, %r61, %r2;
	@%p15 bra 	$L__BB0_28;
	add.s32 	%r62, %r82, %r7;
	add.s32 	%r63, %r62, 2;
	mul.wide.u32 	%rd34, %r63, 4;
	add.s64 	%rd35, %rd2, %rd34;
	ld.global.f32 	%f57, [%rd35];
	ld.global.f32 	%f58, [%rd5+-8];
	fma.rn.f32 	%f78, %f57, %f58, %f78;
$L__BB0_28:
	st.global.f32 	[%rd3], %f78;
	add.s32 	%r64, %r26, 3;
	setp.ge.u32 	%p16, %r64, %r2;
	@%p16 bra 	$L__BB0_30;
	add.s32 	%r65, %r82, %r7;
	add.s32 	%r66, %r65, 3;
	mul.wide.u32 	%rd36, %r66, 4;
	add.s64 	%rd37, %rd2, %rd36;
	ld.global.f32 	%f59, [%rd37];
	ld.global.f32 	%f60, [%rd5+-12];
	fma.rn.f32 	%f78, %f59, %f60, %f78;
$L__BB0_30:
	st.global.f32 	[%rd3], %f78;
	add.s32 	%r82, %r82, 4;
$L__BB0_31:
	and.b32  	%r67, %r32, 1;
	setp.eq.b32 	%p17, %r67, 1;
	not.pred 	%p18, %p17;
	@%p18 bra 	$L__BB0_37;
	add.s32 	%r29, %r82, %r4;
	setp.ge.u32 	%p19, %r29, %r2;
	sub.s32 	%r68, %r32, %r82;
	mul.wide.s32 	%rd38, %r68, 4;
	add.s64 	%rd6, %rd1, %rd38;
	@%p19 bra 	$L__BB0_34;
	add.s32 	%r69, %r7, %r82;
	mul.wide.u32 	%rd39, %r69, 4;
	add.s64 	%rd40, %rd2, %rd39;
	ld.global.f32 	%f61, [%rd40];
	ld.global.f32 	%f62, [%rd6];
	fma.rn.f32 	%f78, %f61, %f62, %f78;
$L__BB0_34:
	st.global.f32 	[%rd3], %f78;
	add.s32 	%r70, %r29, 1;
	setp.ge.u32 	%p20, %r70, %r2;
	@%p20 bra 	$L__BB0_36;
	add.s32 	%r71, %r82, %r7;
	add.s32 	%r72, %r71, 1;
	mul.wide.u32 	%rd41, %r72, 4;
	add.s64 	%rd42, %rd2, %rd41;
	ld.global.f32 	%f63, [%rd42];
	ld.global.f32 	%f64, [%rd6+-4];
	fma.rn.f32 	%f78, %f63, %f64, %f78;
$L__BB0_36:
	st.global.f32 	[%rd3], %f78;
	add.s32 	%r82, %r82, 2;
$L__BB0_37:
	add.s32 	%r73, %r82, %r4;
	setp.ge.u32 	%p21, %r73, %r2;
	@%p21 bra 	$L__BB0_39;
	add.s32 	%r74, %r7, %r82;
	mul.wide.u32 	%rd43, %r74, 4;
	add.s64 	%rd44, %rd2, %rd43;
	ld.global.f32 	%f65, [%rd44];
	sub.s32 	%r75, %r32, %r82;
	mul.wide.s32 	%rd45, %r75, 4;
	add.s64 	%rd46, %rd1, %rd45;
	ld.global.f32 	%f66, [%rd46];
	fma.rn.f32 	%f78, %f65, %f66, %f78;
$L__BB0_39:
	st.global.f32 	[%rd3], %f78;
$L__BB0_40:
	ret;

}
	// .globl	_Z20convolutionColumnGPUPfS_S_i
.visible .entry _Z20convolutionColumnGPUPfS_S_i(
	.param .u64 .ptr .align 1 _Z20convolutionColumnGPUPfS_S_i_param_0,
	.param .u64 .ptr .align 1 _Z20convolutionColumnGPUPfS_S_i_param_1,
	.param .u64 .ptr .align 1 _Z20convolutionColumnGPUPfS_S_i_param_2,
	.param .u32 _Z20convolutionColumnGPUPfS_S_i_param_3
)
{
	.reg .pred 	%p<22>;
	.reg .b32 	%r<110>;
	.reg .b32 	%f<86>;
	.reg .b64 	%rd<47>;

	ld.param.u64 	%rd7, [_Z20convolutionColumnGPUPfS_S_i_param_0];
	ld.param.u64 	%rd8, [_Z20convolutionColumnGPUPfS_S_i_param_1];
	ld.param.u64 	%rd9, [_Z20convolutionColumnGPUPfS_S_i_param_2];
	ld.param.u32 	%r59, [_Z20convolutionColumnGPUPfS_S_i_param_3];
	cvta.to.global.u64 	%rd1, %rd9;
	cvta.to.global.u64 	%rd2, %rd8;
	mov.u32 	%r1, %tid.x;
	mov.u32 	%r2, %ntid.x;
	mov.u32 	%r3, %ctaid.x;
	mad.lo.s32 	%r4, %r2, %r3, %r1;
	mov.u32 	%r5, %tid.y;
	mov.u32 	%r60, %ntid.y;
	mov.u32 	%r61, %ctaid.y;
	mul.lo.s32 	%r6, %r60, %r61;
	add.s32 	%r7, %r6, %r5;
	setp.lt.s32 	%p1, %r59, 0;
	@%p1 bra 	$L__BB1_40;
	cvta.to.global.u64 	%rd10, %rd7;
	neg.s32 	%r108, %r59;
	mad.lo.s32 	%r62, %r7, %r2, %r4;
	mul.wide.s32 	%rd11, %r62, 4;
	add.s64 	%rd3, %rd10, %rd11;
	setp.lt.u32 	%p2, %r59, 4;
	mov.f32 	%f78, 0f00000000;
	@%p2 bra 	$L__BB1_21;
	shl.b32 	%r104, %r59, 1;
	sub.s32 	%r106, 3, %r59;
	and.b32  	%r63, %r104, -8;
	neg.s32 	%r105, %r63;
	sub.s32 	%r103, %r7, %r59;
	add.s32 	%r64, %r5, %r3;
	add.s32 	%r65, %r64, %r6;
	sub.s32 	%r66, %r65, %r59;
	mul.lo.s32 	%r67, %r2, %r66;
	add.s32 	%r68, %r67, %r2;
	add.s32 	%r102, %r1, %r68;
	shl.b32 	%r14, %r2, 3;
	add.s32 	%r69, %r66, 2;
	mad.lo.s32 	%r101, %r2, %r69, %r1;
	add.s32 	%r70, %r66, 3;
	mad.lo.s32 	%r100, %r2, %r70, %r1;
	add.s32 	%r71, %r66, 4;
	mad.lo.s32 	%r99, %r2, %r71, %r1;
	add.s32 	%r72, %r66, 5;
	mad.lo.s32 	%r98, %r2, %r72, %r1;
	add.s32 	%r73, %r66, 6;
	mad.lo.s32 	%r97, %r2, %r73, %r1;
	add.s32 	%r74, %r66, 7;
	mad.lo.s32 	%r96, %r2, %r74, %r1;
	add.s32 	%r95, %r1, %r67;
	mov.f32 	%f78, 0f00000000;
$L__BB1_3:
	.pragma "nounroll";
	setp.ge.u32 	%p3, %r103, %r2;
	mul.wide.s32 	%rd12, %r104, 4;
	add.s64 	%rd4, %rd1, %rd12;
	@%p3 bra 	$L__BB1_5;
	mul.wide.u32 	%rd13, %r95, 4;
	add.s64 	%rd14, %rd2, %rd13;
	ld.global.f32 	%f37, [%rd14];
	ld.global.f32 	%f38, [%rd4];
	fma.rn.f32 	%f78, %f37, %f38, %f78;
$L__BB1_5:
	st.global.f32 	[%rd3], %f78;
	add.s32 	%r75, %r103, 1;
	setp.ge.u32 	%p4, %r75, %r2;
	@%p4 bra 	$L__BB1_7;
	mul.wide.u32 	%rd15, %r102, 4;
	add.s64 	%rd16, %rd2, %rd15;
	ld.global.f32 	%f39, [%rd16];
	ld.global.f32 	%f40, [%rd4+-4];
	fma.rn.f32 	%f78, %f39, %f40, %f78;
$L__BB1_7:
	st.global.f32 	[%rd3], %f78;
	add.s32 	%r76, %r103, 2;
	setp.ge.u32 	%p5, %r76, %r2;
	@%p5 bra 	$L__BB1_9;
	mul.wide.u32 	%rd17, %r101, 4;
	add.s64 	%rd18, %rd2, %rd17;
	ld.global.f32 	%f41, [%rd18];
	ld.global.f32 	%f42, [%rd4+-8];
	fma.rn.f32 	%f78, %f41, %f42, %f78;
$L__BB1_9:
	st.global.f32 	[%rd3], %f78;
	add.s32 	%r77, %r103, 3;
	setp.ge.u32 	%p6, %r77, %r2;
	@%p6 bra 	$L__BB1_11;
	mul.wide.u32 	%rd19, %r100, 4;
	add.s64 	%rd20, %rd2, %rd19;
	ld.global.f32 	%f43, [%rd20];
	ld.global.f32 	%f44, [%rd4+-12];
	fma.rn.f32 	%f78, %f43, %f44, %f78;
$L__BB1_11:
	st.global.f32 	[%rd3], %f78;
	add.s32 	%r78, %r103, 4;
	setp.ge.u32 	%p7, %r78, %r2;
	@%p7 bra 	$L__BB1_13;
	mul.wide.u32 	%rd21, %r99, 4;
	add.s64 	%rd22, %rd2, %rd21;
	ld.global.f32 	%f45, [%rd22];
	ld.global.f32 	%f46, [%rd4+-16];
	fma.rn.f32 	%f78, %f45, %f46, %f78;
$L__BB1_13:
	st.global.f32 	[%rd3], %f78;
	add.s32 	%r79, %r103, 5;
	setp.ge.u32 	%p8, %r79, %r2;
	@%p8 bra 	$L__BB1_15;
	mul.wide.u32 	%rd23, %r98, 4;
	add.s64 	%rd24, %rd2, %rd23;
	ld.global.f32 	%f47, [%rd24];
	ld.global.f32 	%f48, [%rd4+-20];
	fma.rn.f32 	%f78, %f47, %f48, %f78;
$L__BB1_15:
	st.global.f32 	[%rd3], %f78;
	add.s32 	%r80, %r103, 6;
	setp.ge.u32 	%p9, %r80, %r2;
	@%p9 bra 	$L__BB1_17;
	mul.wide.u32 	%rd25, %r97, 4;
	add.s64 	%rd26, %rd2, %rd25;
	ld.global.f32 	%f49, [%rd26];
	ld.global.f32 	%f50, [%rd4+-24];
	fma.rn.f32 	%f78, %f49, %f50, %f78;
$L__BB1_17:
	st.global.f32 	[%rd3], %f78;
	add.s32 	%r81, %r103, 7;
	setp.ge.u32 	%p10, %r81, %r2;
	@%p10 bra 	$L__BB1_19;
	mul.wide.u32 	%rd27, %r96, 4;
	add.s64 	%rd28, %rd2, %rd27;
	ld.global.f32 	%f51, [%rd28];
	ld.global.f32 	%f52, [%rd4+-28];
	fma.rn.f32 	%f78, %f51, %f52, %f78;
$L__BB1_19:
	st.global.f32 	[%rd3], %f78;
	add.s32 	%r106, %r106, 8;
	add.s32 	%r105, %r105, 8;
	add.s32 	%r104, %r104, -8;
	add.s32 	%r103, %r103, 8;
	add.s32 	%r102, %r102, %r14;
	add.s32 	%r101, %r101, %r14;
	add.s32 	%r100, %r100, %r14;
	add.s32 	%r99, %r99, %r14;
	add.s32 	%r98, %r98, %r14;
	add.s32 	%r97, %r97, %r14;
	add.s32 	%r96, %r96, %r14;
	add.s32 	%r95, %r95, %r14;
	setp.ne.s32 	%p11, %r105, 0;
	@%p11 bra 	$L__BB1_3;
	add.s32 	%r108, %r106, -3;
$L__BB1_21:
	shl.b32 	%r82, %r59, 1;
	and.b32  	%r83, %r82, 6;
	setp.lt.u32 	%p12, %r83, 3;
	@%p12 bra 	$L__BB1_31;
	add.s32 	%r48, %r108, %r7;
	setp.ge.u32 	%p13, %r48, %r2;
	sub.s32 	%r84, %r59, %r108;
	mul.wide.s32 	%rd29, %r84, 4;
	add.s64 	%rd5, %rd1, %rd29;
	@%p13 bra 	$L__BB1_24;
	mad.lo.s32 	%r85, %r48, %r2, %r4;
	mul.wide.u32 	%rd30, %r85, 4;
	add.s64 	%rd31, %rd2, %rd30;
	ld.global.f32 	%f53, [%rd31];
	ld.global.f32 	%f54, [%rd5];
	fma.rn.f32 	%f78, %f53, %f54, %f78;
$L__BB1_24:
	st.global.f32 	[%rd3], %f78;
	add.s32 	%r49, %r48, 1;
	setp.ge.u32 	%p14, %r49, %r2;
	@%p14 bra 	$L__BB1_26;
	mad.lo.s32 	%r86, %r49, %r2, %r4;
	mul.wide.u32 	%rd32, %r86, 4;
	add.s64 	%rd33, %rd2, %rd32;
	ld.global.f32 	%f55, [%rd33];
	ld.global.f32 	%f56, [%rd5+-4];
	fma.rn.f32 	%f78, %f55, %f56, %f78;
$L__BB1_26:
	st.global.f32 	[%rd3], %f78;
	add.s32 	%r50, %r48, 2;
	setp.ge.u32 	%p15, %r50, %r2;
	@%p15 bra 	$L__BB1_28;
	mad.lo.s32 	%r87, %r50, %r2, %r4;
	mul.wide.u32 	%rd34, %r87, 4;
	add.s64 	%rd35, %rd2, %rd34;
	ld.global.f32 	%f57, [%rd35];
	ld.global.f32 	%f58, [%rd5+-8];
	fma.rn.f32 	%f78, %f57, %f58, %f78;
$L__BB1_28:
	st.global.f32 	[%rd3], %f78;
	add.s32 	%r51, %r48, 3;
	setp.ge.u32 	%p16, %r51, %r2;
	@%p16 bra 	$L__BB1_30;
	mad.lo.s32 	%r88, %r51, %r2, %r4;
	mul.wide.u32 	%rd36, %r88, 4;
	add.s64 	%rd37, %rd2, %rd36;
	ld.global.f32 	%f59, [%rd37];
	ld.global.f32 	%f60, [%rd5+-12];
	fma.rn.f32 	%f78, %f59, %f60, %f78;
$L__BB1_30:
	st.global.f32 	[%rd3], %f78;
	add.s32 	%r108, %r108, 4;
$L__BB1_31:
	and.b32  	%r89, %r59, 1;
	setp.eq.b32 	%p17, %r89, 1;
	not.pred 	%p18, %p17;
	@%p18 bra 	$L__BB1_37;
	add.s32 	%r54, %r108, %r7;
	setp.ge.u32 	%p19, %r54, %r2;
	sub.s32 	%r90, %r59, %r108;
	mul.wide.s32 	%rd38, %r90, 4;
	add.s64 	%rd6, %rd1, %rd38;
	@%p19 bra 	$L__BB1_34;
	mad.lo.s32 	%r91, %r54, %r2, %r4;
	mul.wide.u32 	%rd39, %r91, 4;
	add.s64 	%rd40, %rd2, %rd39;
	ld.global.f32 	%f61, [%rd40];
	ld.global.f32 	%f62, [%rd6];
	fma.rn.f32 	%f78, %f61, %f62, %f78;
$L__BB1_34:
	st.global.f32 	[%rd3], %f78;
	add.s32 	%r55, %r54, 1;
	setp.ge.u32 	%p20, %r55, %r2;
	@%p20 bra 	$L__BB1_36;
	mad.lo.s32 	%r92, %r55, %r2, %r4;
	mul.wide.u32 	%rd41, %r92, 4;
	add.s64 	%rd42, %rd2, %rd41;
	ld.global.f32 	%f63, [%rd42];
	ld.global.f32 	%f64, [%rd6+-4];
	fma.rn.f32 	%f78, %f63, %f64, %f78;
$L__BB1_36:
	st.global.f32 	[%rd3], %f78;
	add.s32 	%r108, %r108, 2;
$L__BB1_37:
	add.s32 	%r58, %r108, %r7;
	setp.ge.u32 	%p21, %r58, %r2;
	@%p21 bra 	$L__BB1_39;
	mad.lo.s32 	%r93, %r58, %r2, %r4;
	mul.wide.u32 	%rd43, %r93, 4;
	add.s64 	%rd44, %rd2, %rd43;
	ld.global.f32 	%f65, [%rd44];
	sub.s32 	%r94, %r59, %r108;
	mul.wide.s32 	%rd45, %r94, 4;
	add.s64 	%rd46, %rd1, %rd45;
	ld.global.f32 	%f66, [%rd46];
	fma.rn.f32 	%f78, %f65, %f66, %f78;
$L__BB1_39:
	st.global.f32 	[%rd3], %f78;
$L__BB1_40:
	ret;

}


// ===== COMPILED SASS (sm_100) =====

	.target	sm_100

	.elftype	@"ET_EXEC"


//--------------------- .note.nv.tkinfo           --------------------------
	.section	.note.nv.tkinfo,"",@"SHT_NOTE"
	.sectionflags	@"SHF_NOTE_NV_TKINFO"
	.tkinfo
        /*0018*/ 	.word	0x00000002
        /*0030*/ 	.string	""
        /*0030*/ 	.string	"ptxas"
        /*0030*/ 	.string	"Cuda compilation tools, release 13.0, V13.0.88"
        /*0030*/ 	.string	"Build cuda_13.0.r13.0/compiler.36424714_0"
        /*0030*/ 	.string	"-arch sm_100 -m 64 "



//--------------------- .note.nv.cuinfo           --------------------------
	.section	.note.nv.cuinfo,"",@"SHT_NOTE"
	.sectionflags	@"SHF_NOTE_NV_CUINFO"
        /*0018*/ 	.short	0x0002
        /*001a*/ 	.short	0x0064
        /*001c*/ 	.short	0x0082
	.zero		2


//--------------------- .nv.info                  --------------------------
	.section	.nv.info,"",@"SHT_CUDA_INFO"
	.align	4


	//----- nvinfo : EIATTR_REGCOUNT
	.align		4
        /*0000*/ 	.byte	0x04, 0x2f
        /*0002*/ 	.short	(.L_1 - .L_0)
	.align		4
.L_0:
        /*0004*/ 	.word	index@(_Z17convolutionRowGPUPfS_S_i)
        /*0008*/ 	.word	0x00000016


	//----- nvinfo : EIATTR_FRAME_SIZE
	.align		4
.L_1:
        /*000c*/ 	.byte	0x04, 0x11
        /*000e*/ 	.short	(.L_3 - .L_2)
	.align		4
.L_2:
        /*0010*/ 	.word	index@(_Z17convolutionRowGPUPfS_S_i)
        /*0014*/ 	.word	0x00000000


	//----- nvinfo : EIATTR_REGCOUNT
	.align		4
.L_3:
        /*0018*/ 	.byte	0x04, 0x2f
        /*001a*/ 	.short	(.L_5 - .L_4)
	.align		4
.L_4:
        /*001c*/ 	.word	index@(_Z20convolutionColumnGPUPfS_S_i)
        /*0020*/ 	.word	0x00000020


	//----- nvinfo : EIATTR_FRAME_SIZE
	.align		4
.L_5:
        /*0024*/ 	.byte	0x04, 0x11
        /*0026*/ 	.short	(.L_7 - .L_6)
	.align		4
.L_6:
        /*0028*/ 	.word	index@(_Z20convolutionColumnGPUPfS_S_i)
        /*002c*/ 	.word	0x00000000


	//----- nvinfo : EIATTR_MIN_STACK_SIZE
	.align		4
.L_7:
        /*0030*/ 	.byte	0x04, 0x12
        /*0032*/ 	.short	(.L_9 - .L_8)
	.align		4
.L_8:
        /*0034*/ 	.word	index@(_Z20convolutionColumnGPUPfS_S_i)
        /*0038*/ 	.word	0x00000000


	//----- nvinfo : EIATTR_MIN_STACK_SIZE
	.align		4
.L_9:
        /*003c*/ 	.byte	0x04, 0x12
        /*003e*/ 	.short	(.L_11 - .L_10)
	.align		4
.L_10:
        /*0040*/ 	.word	index@(_Z17convolutionRowGPUPfS_S_i)
        /*0044*/ 	.word	0x00000000
.L_11:


//--------------------- .nv.compat                --------------------------
	.section	.nv.compat,"",@"SHT_CUDA_COMPAT_INFO"
	.align	4
        /*0000*/ 	.byte	0x02, 0x09, 0x00, 0x00, 0x02, 0x02, 0x01, 0x00, 0x02, 0x05, 0x05, 0x00, 0x03, 0x07, 0x01, 0x01
        /*0010*/ 	.byte	0x02, 0x03, 0x00, 0x00, 0x02, 0x06, 0x01, 0x00, 0x04, 0x0b, 0x08, 0x00, 0x09, 0x00, 0x00, 0x00
        /*0020*/ 	.byte	0x00, 0x00, 0x00, 0x00


//--------------------- .nv.info._Z20convolutionColumnGPUPfS_S_i --------------------------
	.section	.nv.info._Z20convolutionColumnGPUPfS_S_i,"",@"SHT_CUDA_INFO"
	.sectionflags	@""
	.align	4


	//----- nvinfo : EIATTR_CUDA_API_VERSION
	.align		4
        /*0000*/ 	.byte	0x04, 0x37
        /*0002*/ 	.short	(.L_13 - .L_12)
.L_12:
        /*0004*/ 	.word	0x00000082


	//----- nvinfo : EIATTR_KPARAM_INFO
	.align		4
.L_13:
        /*0008*/ 	.byte	0x04, 0x17
        /*000a*/ 	.short	(.L_15 - .L_14)
.L_14:
        /*000c*/ 	.word	0x00000000
        /*0010*/ 	.short	0x0003
        /*0012*/ 	.short	0x0018
        /*0014*/ 	.byte	0x00, 0xf0, 0x11, 0x00


	//----- nvinfo : EIATTR_KPARAM_INFO
	.align		4
.L_15:
        /*0018*/ 	.byte	0x04, 0x17
        /*001a*/ 	.short	(.L_17 - .L_16)
.L_16:
        /*001c*/ 	.word	0x00000000
        /*0020*/ 	.short	0x0002
        /*0022*/ 	.short	0x0010
        /*0024*/ 	.byte	0x00, 0xf5, 0x21, 0x00


	//----- nvinfo : EIATTR_KPARAM_INFO
	.align		4
.L_17:
        /*0028*/ 	.byte	0x04, 0x17
        /*002a*/ 	.short	(.L_19 - .L_18)
.L_18:
        /*002c*/ 	.word	0x00000000
        /*0030*/ 	.short	0x0001
        /*0032*/ 	.short	0x0008
        /*0034*/ 	.byte	0x00, 0xf5, 0x21, 0x00


	//----- nvinfo : EIATTR_KPARAM_INFO
	.align		4
.L_19:
        /*0038*/ 	.byte	0x04, 0x17
        /*003a*/ 	.short	(.L_21 - .L_20)
.L_20:
        /*003c*/ 	.word	0x00000000
        /*0040*/ 	.short	0x0000
        /*0042*/ 	.short	0x0000
        /*0044*/ 	.byte	0x00, 0xf5, 0x21, 0x00


	//----- nvinfo : EIATTR_SPARSE_MMA_MASK
	.align		4
.L_21:
        /*0048*/ 	.byte	0x03, 0x50
        /*004a*/ 	.short	0x0000


	//----- nvinfo : EIATTR_MAXREG_COUNT
	.align		4
        /*004c*/ 	.byte	0x03, 0x1b
        /*004e*/ 	.short	0x00ff


	//----- nvinfo : EIATTR_MERCURY_ISA_VERSION
	.align		4
        /*0050*/ 	.byte	0x03, 0x5f
        /*0052*/ 	.short	0x0101


	//----- nvinfo : EIATTR_VRC_CTA_INIT_COUNT
	.align		4
        /*0054*/ 	.byte	0x02, 0x4a
	.zero		1
	.zero		1


	//----- nvinfo : EIATTR_EXIT_INSTR_OFFSETS
	.align		4
        /*0058*/ 	.byte	0x04, 0x1c
        /*005a*/ 	.short	(.L_23 - .L_22)


	//   ....[0]....
.L_22:
        /*005c*/ 	.word	0x00000040


	//   ....[1]....
        /*0060*/ 	.word	0x00000d80


	//----- nvinfo : EIATTR_CRS_STACK_SIZE
	.align		4
.L_23:
        /*0064*/ 	.byte	0x04, 0x1e
        /*0066*/ 	.short	(.L_25 - .L_24)
.L_24:
        /*0068*/ 	.word	0x00000000


	//----- nvinfo : EIATTR_CBANK_PARAM_SIZE
	.align		4
.L_25:
        /*006c*/ 	.byte	0x03, 0x19
        /*006e*/ 	.short	0x001c


	//----- nvinfo : EIATTR_PARAM_CBANK
	.align		4
        /*0070*/ 	.byte	0x04, 0x0a
        /*0072*/ 	.short	(.L_27 - .L_26)
	.align		4
.L_26:
        /*0074*/ 	.word	index@(.nv.constant0._Z20convolutionColumnGPUPfS_S_i)
        /*0078*/ 	.short	0x0380
        /*007a*/ 	.short	0x001c


	//----- nvinfo : EIATTR_SW_WAR
	.align		4
.L_27:
        /*007c*/ 	.byte	0x04, 0x36
        /*007e*/ 	.short	(.L_29 - .L_28)
.L_28:
        /*0080*/ 	.word	0x00000008
.L_29:


//--------------------- .nv.info._Z17convolutionRowGPUPfS_S_i --------------------------
	.section	.nv.info._Z17convolutionRowGPUPfS_S_i,"",@"SHT_CUDA_INFO"
	.sectionflags	@""
	.align	4


	//----- nvinfo : EIATTR_CUDA_API_VERSION
	.align		4
        /*0000*/ 	.byte	0x04, 0x37
        /*0002*/ 	.short	(.L_31 - .L_30)
.L_30:
        /*0004*/ 	.word	0x00000082


	//----- nvinfo : EIATTR_KPARAM_INFO
	.align		4
.L_31:
        /*0008*/ 	.byte	0x04, 0x17
        /*000a*/ 	.short	(.L_33 - .L_32)
.L_32:
        /*000c*/ 	.word	0x00000000
        /*0010*/ 	.short	0x0003
        /*0012*/ 	.short	0x0018
        /*0014*/ 	.byte	0x00, 0xf0, 0x11, 0x00


	//----- nvinfo : EIATTR_KPARAM_INFO
	.align		4
.L_33:
        /*0018*/ 	.byte	0x04, 0x17
        /*001a*/ 	.short	(.L_35 - .L_34)
.L_34:
        /*001c*/ 	.word	0x00000000
        /*0020*/ 	.short	0x0002
        /*0022*/ 	.short	0x0010
        /*0024*/ 	.byte	0x00, 0xf5, 0x21, 0x00


	//----- nvinfo : EIATTR_KPARAM_INFO
	.align		4
.L_35:
        /*0028*/ 	.byte	0x04, 0x17
        /*002a*/ 	.short	(.L_37 - .L_36)
.L_36:
        /*002c*/ 	.word	0x00000000
        /*0030*/ 	.short	0x0001
        /*0032*/ 	.short	0x0008
        /*0034*/ 	.byte	0x00, 0xf5, 0x21, 0x00


	//----- nvinfo : EIATTR_KPARAM_INFO
	.align		4
.L_37:
        /*0038*/ 	.byte	0x04, 0x17
        /*003a*/ 	.short	(.L_39 - .L_38)
.L_38:
        /*003c*/ 	.word	0x00000000
        /*0040*/ 	.short	0x0000
        /*0042*/ 	.short	0x0000
        /*0044*/ 	.byte	0x00, 0xf5, 0x21, 0x00


	//----- nvinfo : EIATTR_SPARSE_MMA_MASK
	.align		4
.L_39:
        /*0048*/ 	.byte	0x03, 0x50
        /*004a*/ 	.short	0x0000


	//----- nvinfo : EIATTR_MAXREG_COUNT
	.align		4
        /*004c*/ 	.byte	0x03, 0x1b
        /*004e*/ 	.short	0x00ff


	//----- nvinfo : EIATTR_MERCURY_ISA_VERSION
	.align		4
        /*0050*/ 	.byte	0x03, 0x5f
        /*0052*/ 	.short	0x0101


	//----- nvinfo : EIATTR_VRC_CTA_INIT_COUNT
	.align		4
        /*0054*/ 	.byte	0x02, 0x4a
	.zero		1
	.zero		1


	//----- nvinfo : EIATTR_EXIT_INSTR_OFFSETS
	.align		4
        /*0058*/ 	.byte	0x04, 0x1c
        /*005a*/ 	.short	(.L_41 - .L_40)


	//   ....[0]....
.L_40:
        /*005c*/ 	.word	0x00000040


	//   ....[1]....
        /*0060*/ 	.word	0x00000cc0


	//----- nvinfo : EIATTR_CRS_STACK_SIZE
	.align		4
.L_41:
        /*0064*/ 	.byte	0x04, 0x1e
        /*0066*/ 	.short	(.L_43 - .L_42)
.L_42:
        /*0068*/ 	.word	0x00000000


	//----- nvinfo : EIATTR_CBANK_PARAM_SIZE
	.align		4
.L_43:
        /*006c*/ 	.byte	0x03, 0x19
        /*006e*/ 	.short	0x001c


	//----- nvinfo : EIATTR_PARAM_CBANK
	.align		4
        /*0070*/ 	.byte	0x04, 0x0a
        /*0072*/ 	.short	(.L_45 - .L_44)
	.align		4
.L_44:
        /*0074*/ 	.word	index@(.nv.constant0._Z17convolutionRowGPUPfS_S_i)
        /*0078*/ 	.short	0x0380
        /*007a*/ 	.short	0x001c


	//----- nvinfo : EIATTR_SW_WAR
	.align		4
.L_45:
        /*007c*/ 	.byte	0x04, 0x36
        /*007e*/ 	.short	(.L_47 - .L_46)
.L_46:
        /*0080*/ 	.word	0x00000008
.L_47:


//--------------------- .nv.callgraph             --------------------------
	.section	.nv.callgraph,"",@"SHT_CUDA_CALLGRAPH"
	.align	4
	.sectionentsize	8
	.align		4
        /*0000*/ 	.word	0x00000000
	.align		4
        /*0004*/ 	.word	0xffffffff
	.align		4
        /*0008*/ 	.word	0x00000000
	.align		4
        /*000c*/ 	.word	0xfffffffe
	.align		4
        /*0010*/ 	.word	0x00000000
	.align		4
        /*0014*/ 	.word	0xfffffffd
	.align		4
        /*0018*/ 	.word	0x00000000
	.align		4
        /*001c*/ 	.word	0xfffffffc


//--------------------- .text._Z20convolutionColumnGPUPfS_S_i --------------------------
	.section	.text._Z20convolutionColumnGPUPfS_S_i,"ax",@progbits
	.align	128
        .global         _Z20convolutionColumnGPUPfS_S_i
        .type           _Z20convolutionColumnGPUPfS_S_i,@function
        .size           _Z20convolutionColumnGPUPfS_S_i,(.L_x_22 - _Z20convolutionColumnGPUPfS_S_i)
        .other          _Z20convolutionColumnGPUPfS_S_i,@"STO_CUDA_ENTRY STV_DEFAULT"
_Z20convolutionColumnGPUPfS_S_i:
.text._Z20convolutionColumnGPUPfS_S_i:
[----:B------:R-:W-:Y:S01]  /*0000*/  LDC R1, c[0x0][0x37c] ;  /* 0x0000df00ff017b82 */ /* 0x000fe20000000800 */
[----:B------:R-:W0:Y:S07]  /*0010*/  LDCU UR7, c[0x0][0x398] ;  /* 0x00007300ff0777ac */ /* 0x000e2e0008000800 */
[----:B------:R-:W1:Y:S01]  /*0020*/  S2UR UR5, SR_CTAID.Y ;  /* 0x00000000000579c3 */ /* 0x000e620000002600 */
[----:B0-----:R-:W-:-:S13]  /*0030*/  ISETP.LE.AND P0, PT, RZ, UR7, PT ;  /* 0x00000007ff007c0c */ /* 0x001fda000bf03270 */
[----:B-1----:R-:W-:Y:S05]  /*0040*/  @!P0 EXIT ;  /* 0x000000000000894d */ /* 0x002fea0003800000 */
[----:B------:R-:W0:Y:S01]  /*0050*/  S2R R9, SR_TID.Y ;  /* 0x0000000000097919 */ /* 0x000e220000002200 */
[----:B------:R-:W1:Y:S01]  /*0060*/  LDC R2, c[0x0][0x360] ;  /* 0x0000d800ff027b82 */ /* 0x000e620000000800 */
[----:B------:R-:W2:Y:S01]  /*0070*/  LDCU UR4, c[0x0][0x364] ;  /* 0x00006c80ff0477ac */ /* 0x000ea20008000800 */
[----:B------:R-:W-:Y:S01]  /*0080*/  HFMA2 R0, -RZ, RZ, 0, 0 ;  /* 0x00000000ff007431 */ /* 0x000fe200000001ff */
[----:B------:R-:W1:Y:S01]  /*0090*/  S2R R27, SR_TID.X ;  /* 0x00000000001b7919 */ /* 0x000e620000002100 */
[----:B------:R-:W-:Y:S01]  /*00a0*/  UISETP.GE.U32.AND UP0, UPT, UR7, 0x4, UPT ;  /* 0x000000040700788c */ /* 0x000fe2000bf06070 */
[----:B------:R-:W1:Y:S03]  /*00b0*/  S2R R4, SR_CTAID.X ;  /* 0x0000000000047919 */ /* 0x000e660000002500 */
[----:B------:R-:W3:Y:S01]  /*00c0*/  LDC.64 R18, c[0x0][0x380] ;  /* 0x0000e000ff127b82 */ /* 0x000ee20000000a00 */
[----:B------:R-:W4:Y:S01]  /*00d0*/  LDCU.64 UR8, c[0x0][0x358] ;  /* 0x00006b00ff0877ac */ /* 0x000f220008000a00 */
[----:B--2---:R-:W-:-:S02]  /*00e0*/  UIMAD UR4, UR4, UR5, URZ ;  /* 0x00000005040472a4 */ /* 0x004fc4000f8e02ff */
[----:B------:R-:W-:-:S04]  /*00f0*/  UIADD3 UR5, UPT, UPT, -UR7, URZ, URZ ;  /* 0x000000ff07057290 */ /* 0x000fc8000fffe1ff */
[----:B0-----:R-:W-:Y:S01]  /*0100*/  IADD3 R3, PT, PT, R9, UR4, RZ ;  /* 0x0000000409037c10 */ /* 0x001fe2000fffe0ff */
[----:B-1----:R-:W-:-:S04]  /*0110*/  IMAD R5, R2, R4, R27 ;  /* 0x0000000402057224 */ /* 0x002fc800078e021b */
[----:B------:R-:W-:-:S04]  /*0120*/  IMAD R7, R3, R2, R5 ;  /* 0x0000000203077224 */ /* 0x000fc800078e0205 */
[----:B---3--:R-:W-:Y:S01]  /*0130*/  IMAD.WIDE R18, R7, 0x4, R18 ;  /* 0x0000000407127825 */ /* 0x008fe200078e0212 */
[----:B----4-:R-:W-:Y:S06]  /*0140*/  BRA.U !UP0, `(.L_x_0) ;  /* 0x0000000508a07547 */ /* 0x010fec000b800000 */
[----:B------:R-:W0:Y:S01]  /*0150*/  LDC.64 R20, c[0x0][0x390] ;  /* 0x0000e400ff147b82 */ /* 0x000e220000000a00 */
[----:B------:R-:W-:Y:S01]  /*0160*/  IADD3 R0, PT, PT, R9, UR4, R4 ;  /* 0x0000000409007c10 */ /* 0x000fe2000fffe004 */
[----:B------:R-:W-:Y:S02]  /*0170*/  USHF.L.U32 UR6, UR7, 0x1, URZ ;  /* 0x0000000107067899 */ /* 0x000fe400080006ff */
[----:B------:R-:W-:Y:S01]  /*0180*/  IADD3 R29, PT, PT, R3, -UR7, RZ ;  /* 0x80000007031d7c10 */ /* 0x000fe2000fffe0ff */
[----:B------:R-:W-:Y:S02]  /*0190*/  UIADD3 UR5, UPT, UPT, -UR7, 0x3, URZ ;  /* 0x0000000307057890 */ /* 0x000fe4000fffe1ff */
[----:B------:R-:W-:Y:S01]  /*01a0*/  IADD3 R7, PT, PT, R0, -UR7, RZ ;  /* 0x8000000700077c10 */ /* 0x000fe2000fffe0ff */
[----:B------:R-:W-:-:S03]  /*01b0*/  ULOP3.LUT UR4, UR6, 0xfffffff8, URZ, 0xc0, !UPT ;  /* 0xfffffff806047892 */ /* 0x000fc6000f8ec0ff */
[C---:B------:R-:W-:Y:S01]  /*01c0*/  IADD3 R9, PT, PT, R7.reuse, 0x2, RZ ;  /* 0x0000000207097810 */ /* 0x040fe20007ffe0ff */
[CC--:B------:R-:W-:Y:S01]  /*01d0*/  IMAD R0, R7.reuse, R2.reuse, R2 ;  /* 0x0000000207007224 */ /* 0x0c0fe200078e0202 */
[C---:B------:R-:W-:Y:S01]  /*01e0*/  IADD3 R11, PT, PT, R7.reuse, 0x3, RZ ;  /* 0x00000003070b7810 */ /* 0x040fe20007ffe0ff */
[C---:B------:R-:W-:Y:S01]  /*01f0*/  VIADD R17, R7.reuse, 0x6 ;  /* 0x0000000607117836 */ /* 0x040fe20000000000 */
[C---:B------:R-:W-:Y:S01]  /*0200*/  IADD3 R13, PT, PT, R7.reuse, 0x4, RZ ;  /* 0x00000004070d7810 */ /* 0x040fe20007ffe0ff */
[CCC-:B------:R-:W-:Y:S01]  /*0210*/  IMAD R4, R7.reuse, R2.reuse, R27.reuse ;  /* 0x0000000207047224 */ /* 0x1c0fe200078e021b */
[----:B------:R-:W-:Y:S01]  /*0220*/  IADD3 R15, PT, PT, R7, 0x5, RZ ;  /* 0x00000005070f7810 */ /* 0x000fe20007ffe0ff */
[-CC-:B------:R-:W-:Y:S01]  /*0230*/  IMAD R9, R9, R2.reuse, R27.reuse ;  /* 0x0000000209097224 */ /* 0x180fe200078e021b */
[----:B------:R-:W-:Y:S01]  /*0240*/  IADD3 R6, PT, PT, R7, 0x7, RZ ;  /* 0x0000000707067810 */ /* 0x000fe20007ffe0ff */
[-CC-:B------:R-:W-:Y:S01]  /*0250*/  IMAD R11, R11, R2.reuse, R27.reuse ;  /* 0x000000020b0b7224 */ /* 0x180fe200078e021b */
[----:B------:R-:W-:Y:S01]  /*0260*/  IADD3 R7, PT, PT, R0, R27, RZ ;  /* 0x0000001b00077210 */ /* 0x000fe20007ffe0ff */
[-CC-:B------:R-:W-:Y:S01]  /*0270*/  IMAD R13, R13, R2.reuse, R27.reuse ;  /* 0x000000020d0d7224 */ /* 0x180fe200078e021b */
[----:B------:R-:W-:Y:S01]  /*0280*/  MOV R0, RZ ;  /* 0x000000ff00007202 */ /* 0x000fe20000000f00 */
[-CC-:B------:R-:W-:Y:S01]  /*0290*/  IMAD R15, R15, R2.reuse, R27.reuse ;  /* 0x000000020f0f7224 */ /* 0x180fe200078e021b */
[----:B------:R-:W-:Y:S01]  /*02a0*/  UIADD3 UR4, UPT, UPT, -UR4, URZ, URZ ;  /* 0x000000ff04047290 */ /* 0x000fe2000fffe1ff */
[----:B------:R-:W-:-:S02]  /*02b0*/  IMAD R17, R17, R2, R27 ;  /* 0x0000000211117224 */ /* 0x000fc400078e021b */
[----:B------:R-:W-:Y:S01]  /*02c0*/  IMAD R27, R6, R2, R27 ;  /* 0x00000002061b7224 */ /* 0x000fe200078e021b */
[----:B------:R-:W-:-:S08]  /*02d0*/  MOV R6, UR6 ;  /* 0x0000000600067c02 */ /* 0x000fd00008000f00 */
.L_x_1:
[----:B------:R-:W-:Y:S01]  /*02e0*/  ISETP.GE.U32.AND P1, PT, R29, R2, PT ;  /* 0x000000021d00720c */ /* 0x000fe20003f26070 */
[----:B0-----:R-:W-:-:S12]  /*02f0*/  IMAD.WIDE R22, R6, 0x4, R20 ;  /* 0x0000000406167825 */ /* 0x001fd800078e0214 */
[----:B------:R-:W0:Y:S01]  /*0300*/  @!P1 LDC.64 R24, c[0x0][0x388] ;  /* 0x0000e200ff189b82 */ /* 0x000e220000000a00 */
[----:B------:R-:W2:Y:S01]  /*0310*/  @!P1 LDG.E R10, desc[UR8][R22.64] ;  /* 0x00000008160a9981 */ /* 0x000ea2000c1e1900 */
[----:B0-----:R-:W-:-:S05]  /*0320*/  @!P1 IMAD.WIDE.U32 R24, R4, 0x4, R24 ;  /* 0x0000000404189825 */ /* 0x001fca00078e0018 */
[----:B------:R0:W2:Y:S01]  /*0330*/  @!P1 LDG.E R8, desc[UR8][R24.64] ;  /* 0x0000000818089981 */ /* 0x0000a2000c1e1900 */
[----:B------:R-:W-:-:S05]  /*0340*/  VIADD R12, R29, 0x1 ;  /* 0x000000011d0c7836 */ /* 0x000fca0000000000 */
[----:B------:R-:W-:-:S13]  /*0350*/  ISETP.GE.U32.AND P0, PT, R12, R2, PT ;  /* 0x000000020c00720c */ /* 0x000fda0003f06070 */
[----:B0-----:R-:W0:Y:S02]  /*0360*/  @!P0 LDC.64 R24, c[0x0][0x388] ;  /* 0x0000e200ff188b82 */ /* 0x001e240000000a00 */
[----:B0-----:R-:W-:-:S04]  /*0370*/  @!P0 IMAD.WIDE.U32 R24, R7, 0x4, R24 ;  /* 0x0000000407188825 */ /* 0x001fc800078e0018 */
[----:B-12---:R-:W-:-:S05]  /*0380*/  @!P1 FFMA R0, R8, R10, R0 ;  /* 0x0000000a08009223 */ /* 0x006fca0000000000 */
[----:B------:R0:W-:Y:S04]  /*0390*/  STG.E desc[UR8][R18.64], R0 ;  /* 0x0000000012007986 */ /* 0x0001e8000c101908 */
[----:B------:R1:W0:Y:S04]  /*03a0*/  @!P0 LDG.E R8, desc[UR8][R24.64] ;  /* 0x0000000818088981 */ /* 0x000228000c1e1900 */
[----:B------:R-:W0:Y:S01]  /*03b0*/  @!P0 LDG.E R10, desc[UR8][R22.64+-0x4] ;  /* 0xfffffc08160a8981 */ /* 0x000e22000c1e1900 */
[----:B------:R-:W-:-:S04]  /*03c0*/  IADD3 R12, PT, PT, R29, 0x2, RZ ;  /* 0x000000021d0c7810 */ /* 0x000fc80007ffe0ff */
[----:B------:R-:W-:-:S13]  /*03d0*/  ISETP.GE.U32.AND P1, PT, R12, R2, PT ;  /* 0x000000020c00720c */ /* 0x000fda0003f26070 */
[----:B-1----:R-:W1:Y:S02]  /*03e0*/  @!P1 LDC.64 R24, c[0x0][0x388] ;  /* 0x0000e200ff189b82 */ /* 0x002e640000000a00 */
[----:B-1----:R-:W-:-:S04]  /*03f0*/  @!P1 IMAD.WIDE.U32 R24, R9, 0x4, R24 ;  /* 0x0000000409189825 */ /* 0x002fc800078e0018 */
[----:B0-----:R-:W-:-:S05]  /*0400*/  @!P0 FFMA R0, R8, R10, R0 ;  /* 0x0000000a08008223 */ /* 0x001fca0000000000 */
        /* <DEDUP_REMOVED lines=41> */
[----:B------:R-:W0:Y:S04]  /*06a0*/  @!P0 LDG.E R10, desc[UR8][R22.64+-0x1c] ;  /* 0xffffe408160a8981 */ /* 0x000e28000c1e1900 */
[----:B------:R-:W0:Y:S01]  /*06b0*/  @!P0 LDG.E R8, desc[UR8][R24.64] ;  /* 0x0000000818088981 */ /* 0x000e22000c1e1900 */
[----:B------:R-:W-:-:S04]  /*06c0*/  UIADD3 UR4, UPT, UPT, UR4, 0x8, URZ ;  /* 0x0000000804047890 */ /* 0x000fc8000fffe0ff */
[----:B------:R-:W-:Y:S01]  /*06d0*/  UISETP.NE.AND UP0, UPT, UR4, URZ, UPT ;  /* 0x000000ff0400728c */ /* 0x000fe2000bf05270 */
[----:B------:R-:W-:Y:S01]  /*06e0*/  VIADD R6, R6, 0xfffffff8 ;  /* 0xfffffff806067836 */ /* 0x000fe20000000000 */
[----:B------:R-:W-:Y:S01]  /*06f0*/  IADD3 R29, PT, PT, R29, 0x8, RZ ;  /* 0x000000081d1d7810 */ /* 0x000fe20007ffe0ff */
[C---:B------:R-:W-:Y:S01]  /*0700*/  IMAD R15, R2.reuse, 0x8, R15 ;  /* 0x00000008020f7824 */ /* 0x040fe200078e020f */
[C---:B------:R-:W-:Y:S02]  /*0710*/  LEA R4, R2.reuse, R4, 0x3 ;  /* 0x0000000402047211 */ /* 0x040fe400078e18ff */
[C---:B------:R-:W-:Y:S02]  /*0720*/  LEA R7, R2.reuse, R7, 0x3 ;  /* 0x0000000702077211 */ /* 0x040fe400078e18ff */
[C---:B------:R-:W-:Y:S02]  /*0730*/  LEA R9, R2.reuse, R9, 0x3 ;  /* 0x0000000902097211 */ /* 0x040fe400078e18ff */
[----:B------:R-:W-:-:S02]  /*0740*/  LEA R11, R2, R11, 0x3 ;  /* 0x0000000b020b7211 */ /* 0x000fc400078e18ff */
[C---:B------:R-:W-:Y:S02]  /*0750*/  LEA R13, R2.reuse, R13, 0x3 ;  /* 0x0000000d020d7211 */ /* 0x040fe400078e18ff */
[C---:B------:R-:W-:Y:S02]  /*0760*/  LEA R17, R2.reuse, R17, 0x3 ;  /* 0x0000001102117211 */ /* 0x040fe400078e18ff */
[----:B------:R-:W-:Y:S01]  /*0770*/  LEA R27, R2, R27, 0x3 ;  /* 0x0000001b021b7211 */ /* 0x000fe200078e18ff */
[----:B------:R-:W-:Y:S01]  /*0780*/  UIADD3 UR5, UPT, UPT, UR5, 0x8, URZ ;  /* 0x0000000805057890 */ /* 0x000fe2000fffe0ff */
[----:B0-----:R-:W-:-:S05]  /*0790*/  @!P0 FFMA R0, R8, R10, R0 ;  /* 0x0000000a08008223 */ /* 0x001fca0000000000 */
[----:B------:R1:W-:Y:S01]  /*07a0*/  STG.E desc[UR8][R18.64], R0 ;  /* 0x0000000012007986 */ /* 0x0003e2000c101908 */
[----:B------:R-:W-:Y:S05]  /*07b0*/  BRA.U UP0, `(.L_x_1) ;  /* 0xfffffff900c87547 */ /* 0x000fea000b83ffff */
[----:B------:R-:W-:-:S12]  /*07c0*/  UIADD3 UR5, UPT, UPT, UR5, -0x3, URZ ;  /* 0xfffffffd05057890 */ /* 0x000fd8000fffe0ff */
.L_x_0:
[----:B------:R-:W0:Y:S02]  /*07d0*/  LDC R4, c[0x0][0x398] ;  /* 0x0000e600ff047b82 */ /* 0x000e240000000800 */
[----:B0-----:R-:W-:-:S04]  /*07e0*/  SHF.L.U32 R6, R4, 0x1, RZ ;  /* 0x0000000104067819 */ /* 0x001fc800000006ff */
[----:B------:R-:W-:-:S04]  /*07f0*/  LOP3.LUT R6, R6, 0x6, RZ, 0xc0, !PT ;  /* 0x0000000606067812 */ /* 0x000fc800078ec0ff */
[----:B------:R-:W-:-:S13]  /*0800*/  ISETP.GE.U32.AND P0, PT, R6, 0x3, PT ;  /* 0x000000030600780c */ /* 0x000fda0003f06070 */
[----:B------:R-:W-:Y:S05]  /*0810*/  @!P0 BRA `(.L_x_2) ;  /* 0x0000000000ac8947 */ /* 0x000fea0003800000 */
[----:B------:R-:W-:Y:S01]  /*0820*/  IADD3 R9, PT, PT, R3, UR5, RZ ;  /* 0x0000000503097c10 */ /* 0x000fe2000fffe0ff */
[----:B------:R-:W0:Y:S01]  /*0830*/  LDC.64 R6, c[0x0][0x390] ;  /* 0x0000e400ff067b82 */ /* 0x000e220000000a00 */
[----:B------:R-:W-:Y:S02]  /*0840*/  IADD3 R13, PT, PT, R4, -UR5, RZ ;  /* 0x80000005040d7c10 */ /* 0x000fe4000fffe0ff */
[----:B------:R-:W-:-:S13]  /*0850*/  ISETP.GE.U32.AND P1, PT, R9, R2, PT ;  /* 0x000000020900720c */ /* 0x000fda0003f26070 */
[----:B------:R-:W2:Y:S01]  /*0860*/  @!P1 LDC.64 R10, c[0x0][0x388] ;  /* 0x0000e200ff0a9b82 */ /* 0x000ea20000000a00 */
[----:B------:R-:W-:Y:S02]  /*0870*/  @!P1 IMAD R15, R9, R2, R5 ;  /* 0x00000002090f9224 */ /* 0x000fe400078e0205 */
[----:B0-----:R-:W-:-:S05]  /*0880*/  IMAD.WIDE R6, R13, 0x4, R6 ;  /* 0x000000040d067825 */ /* 0x001fca00078e0206 */
[----:B------:R-:W1:Y:S01]  /*0890*/  @!P1 LDG.E R8, desc[UR8][R6.64] ;  /* 0x0000000806089981 */ /* 0x000e62000c1e1900 */
[----:B--2---:R-:W-:-:S06]  /*08a0*/  @!P1 IMAD.WIDE.U32 R10, R15, 0x4, R10 ;  /* 0x000000040f0a9825 */ /* 0x004fcc00078e000a */
[----:B------:R-:W1:Y:S01]  /*08b0*/  @!P1 LDG.E R11, desc[UR8][R10.64] ;  /* 0x000000080a0b9981 */ /* 0x000e62000c1e1900 */
[----:B------:R-:W-:-:S04]  /*08c0*/  IADD3 R15, PT, PT, R9, 0x1, RZ ;  /* 0x00000001090f7810 */ /* 0x000fc80007ffe0ff */
[----:B------:R-:W-:-:S13]  /*08d0*/  ISETP.GE.U32.AND P0, PT, R15, R2, PT ;  /* 0x000000020f00720c */ /* 0x000fda0003f06070 */
[----:B------:R-:W0:Y:S01]  /*08e0*/  @!P0 LDC.64 R12, c[0x0][0x388] ;  /* 0x0000e200ff0c8b82 */ /* 0x000e220000000a00 */
[----:B------:R-:W-:-:S04]  /*08f0*/  @!P0 IMAD R15, R15, R2, R5 ;  /* 0x000000020f0f8224 */ /* 0x000fc800078e0205 */
[----:B0-----:R-:W-:-:S04]  /*0900*/  @!P0 IMAD.WIDE.U32 R12, R15, 0x4, R12 ;  /* 0x000000040f0c8825 */ /* 0x001fc800078e000c */
[----:B-1----:R-:W-:-:S05]  /*0910*/  @!P1 FFMA R0, R11, R8, R0 ;  /* 0x000000080b009223 */ /* 0x002fca0000000000 */
[----:B------:R0:W-:Y:S04]  /*0920*/  STG.E desc[UR8][R18.64], R0 ;  /* 0x0000000012007986 */ /* 0x0001e8000c101908 */
[----:B------:R-:W0:Y:S04]  /*0930*/  @!P0 LDG.E R13, desc[UR8][R12.64] ;  /* 0x000000080c0d8981 */ /* 0x000e28000c1e1900 */
[----:B------:R-:W0:Y:S01]  /*0940*/  @!P0 LDG.E R8, desc[UR8][R6.64+-0x4] ;  /* 0xfffffc0806088981 */ /* 0x000e22000c1e1900 */
[----:B------:R-:W-:-:S05]  /*0950*/  VIADD R15, R9, 0x2 ;  /* 0x00000002090f7836 */ /* 0x000fca0000000000 */
[----:B------:R-:W-:-:S13]  /*0960*/  ISETP.GE.U32.AND P1, PT, R15, R2, PT ;  /* 0x000000020f00720c */ /* 0x000fda0003f26070 */
[----:B------:R-:W1:Y:S01]  /*0970*/  @!P1 LDC.64 R10, c[0x0][0x388] ;  /* 0x0000e200ff0a9b82 */ /* 0x000e620000000a00 */
[----:B------:R-:W-:-:S04]  /*0980*/  @!P1 IMAD R15, R15, R2, R5 ;  /* 0x000000020f0f9224 */ /* 0x000fc800078e0205 */
[----:B-1----:R-:W-:-:S04]  /*0990*/  @!P1 IMAD.WIDE.U32 R10, R15, 0x4, R10 ;  /* 0x000000040f0a9825 */ /* 0x002fc800078e000a */
[----:B0-----:R-:W-:-:S05]  /*09a0*/  @!P0 FFMA R0, R13, R8, R0 ;  /* 0x000000080d008223 */ /* 0x001fca0000000000 */
[----:B------:R0:W-:Y:S04]  /*09b0*/  STG.E desc[UR8][R18.64], R0 ;  /* 0x0000000012007986 */ /* 0x0001e8000c101908 */
[----:B------:R-:W0:Y:S04]  /*09c0*/  @!P1 LDG.E R11, desc[UR8][R10.64] ;  /* 0x000000080a0b9981 */ /* 0x000e28000c1e1900 */
[----:B------:R-:W0:Y:S01]  /*09d0*/  @!P1 LDG.E R8, desc[UR8][R6.64+-0x8] ;  /* 0xfffff80806089981 */ /* 0x000e22000c1e1900 */
[----:B------:R-:W-:-:S04]  /*09e0*/  IADD3 R13, PT, PT, R9, 0x3, RZ ;  /* 0x00000003090d7810 */ /* 0x000fc80007ffe0ff */
[----:B------:R-:W-:Y:S01]  /*09f0*/  ISETP.GE.U32.AND P0, PT, R13, R2, PT ;  /* 0x000000020d00720c */ /* 0x000fe20003f06070 */
[----:B------:R-:W-:Y:S01]  /*0a00*/  BSSY.RECONVERGENT B0, `(.L_x_3) ;  /* 0x000000a000007945 */ /* 0x000fe20003800200 */
[----:B0-----:R-:W-:-:S05]  /*0a10*/  @!P1 FFMA R0, R11, R8, R0 ;  /* 0x000000080b009223 */ /* 0x001fca0000000000 */
[----:B------:R0:W-:Y:S06]  /*0a20*/  STG.E desc[UR8][R18.64], R0 ;  /* 0x0000000012007986 */ /* 0x0001ec000c101908 */
[----:B------:R-:W-:Y:S05]  /*0a30*/  @P0 BRA `(.L_x_4) ;  /* 0x0000000000180947 */ /* 0x000fea0003800000 */
[----:B------:R-:W1:Y:S01]  /*0a40*/  LDC.64 R8, c[0x0][0x388] ;  /* 0x0000e200ff087b82 */ /* 0x000e620000000a00 */
[----:B------:R-:W-:Y:S01]  /*0a50*/  IMAD R11, R13, R2, R5 ;  /* 0x000000020d0b7224 */ /* 0x000fe200078e0205 */
[----:B------:R-:W0:Y:S03]  /*0a60*/  LDG.E R6, desc[UR8][R6.64+-0xc] ;  /* 0xfffff40806067981 */ /* 0x000e26000c1e1900 */
[----:B-1----:R-:W-:-:S06]  /*0a70*/  IMAD.WIDE.U32 R8, R11, 0x4, R8 ;  /* 0x000000040b087825 */ /* 0x002fcc00078e0008 */
[----:B------:R-:W0:Y:S02]  /*0a80*/  LDG.E R9, desc[UR8][R8.64] ;  /* 0x0000000808097981 */ /* 0x000e24000c1e1900 */
[----:B0-----:R-:W-:-:S07]  /*0a90*/  FFMA R0, R9, R6, R0 ;  /* 0x0000000609007223 */ /* 0x001fce0000000000 */
.L_x_4:
[----:B------:R-:W-:Y:S05]  /*0aa0*/  BSYNC.RECONVERGENT B0 ;  /* 0x0000000000007941 */ /* 0x000fea0003800200 */
.L_x_3:
[----:B------:R2:W-:Y:S01]  /*0ab0*/  STG.E desc[UR8][R18.64], R0 ;  /* 0x0000000012007986 */ /* 0x0005e2000c101908 */
[----:B------:R-:W-:-:S12]  /*0ac0*/  UIADD3 UR5, UPT, UPT, UR5, 0x4, URZ ;  /* 0x0000000405057890 */ /* 0x000fd8000fffe0ff */
.L_x_2:
[----:B------:R-:W-:-:S04]  /*0ad0*/  LOP3.LUT R6, R4, 0x1, RZ, 0xc0, !PT ;  /* 0x0000000104067812 */ /* 0x000fc800078ec0ff */
[----:B------:R-:W-:-:S13]  /*0ae0*/  ISETP.NE.U32.AND P0, PT, R6, 0x1, PT ;  /* 0x000000010600780c */ /* 0x000fda0003f05070 */
[----:B------:R-:W-:Y:S05]  /*0af0*/  @P0 BRA `(.L_x_5) ;  /* 0x0000000000640947 */ /* 0x000fea0003800000 */
[----:B------:R-:W-:Y:S01]  /*0b00*/  IADD3 R13, PT, PT, R3, UR5, RZ ;  /* 0x00000005030d7c10 */ /* 0x000fe2000fffe0ff */
[----:B------:R-:W3:Y:S01]  /*0b10*/  LDC.64 R6, c[0x0][0x390] ;  /* 0x0000e400ff067b82 */ /* 0x000ee20000000a00 */
[----:B------:R-:W-:Y:S02]  /*0b20*/  IADD3 R15, PT, PT, R4, -UR5, RZ ;  /* 0x80000005040f7c10 */ /* 0x000fe4000fffe0ff */
[----:B------:R-:W-:-:S13]  /*0b30*/  ISETP.GE.U32.AND P0, PT, R13, R2, PT ;  /* 0x000000020d00720c */ /* 0x000fda0003f06070 */
[----:B------:R-:W4:Y:S01]  /*0b40*/  @!P0 LDC.64 R8, c[0x0][0x388] ;  /* 0x0000e200ff088b82 */ /* 0x000f220000000a00 */
[----:B------:R-:W-:Y:S02]  /*0b50*/  @!P0 IMAD R11, R13, R2, R5 ;  /* 0x000000020d0b8224 */ /* 0x000fe400078e0205 */
[----:B---3--:R-:W-:-:S05]  /*0b60*/  IMAD.WIDE R6, R15, 0x4, R6 ;  /* 0x000000040f067825 */ /* 0x008fca00078e0206 */
[----:B------:R-:W0:Y:S01]  /*0b70*/  @!P0 LDG.E R10, desc[UR8][R6.64] ;  /* 0x00000008060a8981 */ /* 0x000e22000c1e1900 */
[----:B----4-:R-:W-:-:S06]  /*0b80*/  @!P0 IMAD.WIDE.U32 R8, R11, 0x4, R8 ;  /* 0x000000040b088825 */ /* 0x010fcc00078e0008 */
[----:B------:R-:W0:Y:S01]  /*0b90*/  @!P0 LDG.E R9, desc[UR8][R8.64] ;  /* 0x0000000808098981 */ /* 0x000e22000c1e1900 */
[----:B------:R-:W-:-:S04]  /*0ba0*/  IADD3 R11, PT, PT, R13, 0x1, RZ ;  /* 0x000000010d0b7810 */ /* 0x000fc80007ffe0ff */
[----:B------:R-:W-:Y:S01]  /*0bb0*/  ISETP.GE.U32.AND P1, PT, R11, R2, PT ;  /* 0x000000020b00720c */ /* 0x000fe20003f26070 */
[----:B------:R-:W-:Y:S01]  /*0bc0*/  BSSY.RECONVERGENT B0, `(.L_x_6) ;  /* 0x000000a000007945 */ /* 0x000fe20003800200 */
[----:B012---:R-:W-:-:S05]  /*0bd0*/  @!P0 FFMA R0, R9, R10, R0 ;  /* 0x0000000a09008223 */ /* 0x007fca0000000000 */
        /* <DEDUP_REMOVED lines=8> */
.L_x_7:
[----:B------:R-:W-:Y:S05]  /*0c60*/  BSYNC.RECONVERGENT B0 ;  /* 0x0000000000007941 */ /* 0x000fea0003800200 */
.L_x_6:
[----:B------:R3:W-:Y:S01]  /*0c70*/  STG.E desc[UR8][R18.64], R0 ;  /* 0x0000000012007986 */ /* 0x0007e2000c101908 */
[----:B------:R-:W-:-:S12]  /*0c80*/  UIADD3 UR5, UPT, UPT, UR5, 0x2, URZ ;  /* 0x0000000205057890 */ /* 0x000fd8000fffe0ff */
.L_x_5:
[----:B------:R-:W-:Y:S01]  /*0c90*/  IADD3 R3, PT, PT, R3, UR5, RZ ;  /* 0x0000000503037c10 */ /* 0x000fe2000fffe0ff */
[----:B------:R-:W-:Y:S03]  /*0ca0*/  BSSY.RECONVERGENT B0, `(.L_x_8) ;  /* 0x000000c000007945 */ /* 0x000fe60003800200 */
[----:B------:R-:W-:-:S13]  /*0cb0*/  ISETP.GE.U32.AND P0, PT, R3, R2, PT ;  /* 0x000000020300720c */ /* 0x000fda0003f06070 */
[----:B------:R-:W-:Y:S05]  /*0cc0*/  @P0 BRA `(.L_x_9) ;  /* 0x0000000000240947 */ /* 0x000fea0003800000 */
[----:B------:R-:W4:Y:S01]  /*0cd0*/  LDC.64 R6, c[0x0][0x388] ;  /* 0x0000e200ff067b82 */ /* 0x000f220000000a00 */
[----:B------:R-:W-:Y:S01]  /*0ce0*/  IMAD R3, R3, R2, R5 ;  /* 0x0000000203037224 */ /* 0x000fe200078e0205 */
[----:B------:R-:W-:-:S06]  /*0cf0*/  IADD3 R5, PT, PT, R4, -UR5, RZ ;  /* 0x8000000504057c10 */ /* 0x000fcc000fffe0ff */
[----:B------:R-:W5:Y:S01]  /*0d00*/  LDC.64 R8, c[0x0][0x390] ;  /* 0x0000e400ff087b82 */ /* 0x000f620000000a00 */
[----:B----4-:R-:W-:-:S06]  /*0d10*/  IMAD.WIDE.U32 R2, R3, 0x4, R6 ;  /* 0x0000000403027825 */ /* 0x010fcc00078e0006 */
[----:B------:R-:W0:Y:S01]  /*0d20*/  LDG.E R3, desc[UR8][R2.64] ;  /* 0x0000000802037981 */ /* 0x000e22000c1e1900 */
[----:B-----5:R-:W-:-:S06]  /*0d30*/  IMAD.WIDE R4, R5, 0x4, R8 ;  /* 0x0000000405047825 */ /* 0x020fcc00078e0208 */
[----:B------:R-:W0:Y:S02]  /*0d40*/  LDG.E R4, desc[UR8][R4.64] ;  /* 0x0000000804047981 */ /* 0x000e24000c1e1900 */
[----:B0123--:R-:W-:-:S07]  /*0d50*/  FFMA R0, R3, R4, R0 ;  /* 0x0000000403007223 */ /* 0x00ffce0000000000 */
.L_x_9:
[----:B------:R-:W-:Y:S05]  /*0d60*/  BSYNC.RECONVERGENT B0 ;  /* 0x0000000000007941 */ /* 0x000fea0003800200 */
.L_x_8:
[----:B------:R-:W-:Y:S01]  /*0d70*/  STG.E desc[UR8][R18.64], R0 ;  /* 0x0000000012007986 */ /* 0x000fe2000c101908 */
[----:B------:R-:W-:Y:S05]  /*0d80*/  EXIT ;  /* 0x000000000000794d */ /* 0x000fea0003800000 */
.L_x_10:
[----:B------:R-:W-:-:S00]  /*0d90*/  BRA `(.L_x_10) ;  /* 0xfffffffc00fc7947 */ /* 0x000fc0000383ffff */
[----:B------:R-:W-:-:S00]  /*0da0*/  NOP ;  /* 0x0000000000007918 */ /* 0x000fc00000000000 */
        /* <DEDUP_REMOVED lines=13> */
.L_x_22:


//--------------------- .text._Z17convolutionRowGPUPfS_S_i --------------------------
	.section	.text._Z17convolutionRowGPUPfS_S_i,"ax",@progbits
	.align	128
        .global         _Z17convolutionRowGPUPfS_S_i
        .type           _Z17convolutionRowGPUPfS_S_i,@function
        .size           _Z17convolutionRowGPUPfS_S_i,(.L_x_23 - _Z17convolutionRowGPUPfS_S_i)
        .other          _Z17convolutionRowGPUPfS_S_i,@"STO_CUDA_ENTRY STV_DEFAULT"
_Z17convolutionRowGPUPfS_S_i:
.text._Z17convolutionRowGPUPfS_S_i:
[----:B------:R-:W-:Y:S01]  /*0000*/  LDC R1, c[0x0][0x37c] ;  /* 0x0000df00ff017b82 */ /* 0x000fe20000000800 */
[----:B------:R-:W0:Y:S07]  /*0010*/  LDCU UR10, c[0x0][0x398] ;  /* 0x00007300ff0a77ac */ /* 0x000e2e0008000800 */
[----:B------:R-:W1:Y:S01]  /*0020*/  S2UR UR4, SR_CTAID.Y ;  /* 0x00000000000479c3 */ /* 0x000e620000002600 */
[----:B0-----:R-:W-:-:S13]  /*0030*/  ISETP.LE.AND P0, PT, RZ, UR10, PT ;  /* 0x0000000aff007c0c */ /* 0x001fda000bf03270 */
[----:B-1----:R-:W-:Y:S05]  /*0040*/  @!P0 EXIT ;  /* 0x000000000000894d */ /* 0x002fea0003800000 */
[----:B------:R-:W0:Y:S01]  /*0050*/  S2R R11, SR_TID.Y ;  /* 0x00000000000b7919 */ /* 0x000e220000002200 */
[----:B------:R-:W1:Y:S01]  /*0060*/  LDCU UR7, c[0x0][0x360] ;  /* 0x00006c00ff0777ac */ /* 0x000e620008000800 */
[----:B------:R-:W2:Y:S01]  /*0070*/  LDC.64 R2, c[0x0][0x380] ;  /* 0x0000e000ff027b82 */ /* 0x000ea20000000a00 */
[----:B------:R-:W-:Y:S01]  /*0080*/  HFMA2 R9, -RZ, RZ, 0, 0 ;  /* 0x00000000ff097431 */ /* 0x000fe200000001ff */
[----:B------:R-:W1:Y:S01]  /*0090*/  S2R R6, SR_CTAID.X ;  /* 0x0000000000067919 */ /* 0x000e620000002500 */
[----:B------:R-:W3:Y:S01]  /*00a0*/  LDCU UR5, c[0x0][0x364] ;  /* 0x00006c80ff0577ac */ /* 0x000ee20008000800 */
[----:B------:R-:W1:Y:S01]  /*00b0*/  S2R R7, SR_TID.X ;  /* 0x0000000000077919 */ /* 0x000e620000002100 */
[----:B------:R-:W-:Y:S01]  /*00c0*/  UISETP.GE.U32.AND UP0, UPT, UR10, 0x4, UPT ;  /* 0x000000040a00788c */ /* 0x000fe2000bf06070 */
[----:B------:R-:W4:Y:S01]  /*00d0*/  LDCU.64 UR8, c[0x0][0x358] ;  /* 0x00006b00ff0877ac */ /* 0x000f220008000a00 */
[----:B---3--:R-:W-:Y:S02]  /*00e0*/  UIMAD UR4, UR4, UR5, URZ ;  /* 0x00000005040472a4 */ /* 0x008fe4000f8e02ff */
[----:B------:R-:W-:-:S04]  /*00f0*/  UIADD3 UR5, UPT, UPT, -UR10, URZ, URZ ;  /* 0x000000ff0a057290 */ /* 0x000fc8000fffe1ff */
[----:B0-----:R-:W-:Y:S01]  /*0100*/  IADD3 R5, PT, PT, R11, UR4, RZ ;  /* 0x000000040b057c10 */ /* 0x001fe2000fffe0ff */
[----:B-1----:R-:W-:-:S04]  /*0110*/  IMAD R0, R6, UR7, R7 ;  /* 0x0000000706007c24 */ /* 0x002fc8000f8e0207 */
[----:B------:R-:W-:Y:S02]  /*0120*/  IMAD R8, R5, UR7, R0 ;  /* 0x0000000705087c24 */ /* 0x000fe4000f8e0200 */
[----:B------:R-:W-:Y:S02]  /*0130*/  IMAD.U32 R5, RZ, RZ, UR5 ;  /* 0x00000005ff057e24 */ /* 0x000fe4000f8e00ff */
[----:B--2---:R-:W-:Y:S01]  /*0140*/  IMAD.WIDE R2, R8, 0x4, R2 ;  /* 0x0000000408027825 */ /* 0x004fe200078e0202 */
[----:B----4-:R-:W-:Y:S06]  /*0150*/  BRA.U !UP0, `(.L_x_11) ;  /* 0x00000005086c7547 */ /* 0x010fec000b800000 */
[----:B------:R-:W0:Y:S01]  /*0160*/  LDC.64 R4, c[0x0][0x390] ;  /* 0x0000e400ff047b82 */ /* 0x000e220000000a00 */
[----:B------:R-:W-:Y:S01]  /*0170*/  IADD3 R6, PT, PT, R11, UR4, R6 ;  /* 0x000000040b067c10 */ /* 0x000fe2000fffe006 */
[----:B------:R-:W-:Y:S02]  /*0180*/  USHF.L.U32 UR5, UR10, 0x1, URZ ;  /* 0x000000010a057899 */ /* 0x000fe400080006ff */
[----:B------:R-:W-:Y:S01]  /*0190*/  IADD3 R11, PT, PT, R0, -UR10, RZ ;  /* 0x8000000a000b7c10 */ /* 0x000fe2000fffe0ff */
[----:B------:R-:W-:Y:S01]  /*01a0*/  UIADD3 UR6, UPT, UPT, -UR10, 0x3, URZ ;  /* 0x000000030a067890 */ /* 0x000fe2000fffe1ff */
[----:B------:R-:W-:Y:S01]  /*01b0*/  MOV R9, RZ ;  /* 0x000000ff00097202 */ /* 0x000fe20000000f00 */
[----:B------:R-:W-:Y:S01]  /*01c0*/  IMAD R6, R6, UR7, R7 ;  /* 0x0000000706067c24 */ /* 0x000fe2000f8e0207 */
[----:B------:R-:W-:Y:S02]  /*01d0*/  ULOP3.LUT UR4, UR5, 0xfffffff8, URZ, 0xc0, !UPT ;  /* 0xfffffff805047892 */ /* 0x000fe4000f8ec0ff */
[----:B------:R-:W-:Y:S01]  /*01e0*/  IMAD.U32 R13, RZ, RZ, UR5 ;  /* 0x00000005ff0d7e24 */ /* 0x000fe2000f8e00ff */
[----:B------:R-:W-:Y:S01]  /*01f0*/  MOV R12, UR6 ;  /* 0x00000006000c7c02 */ /* 0x000fe20008000f00 */
[----:B------:R-:W-:Y:S01]  /*0200*/  UIADD3 UR4, UPT, UPT, -UR4, URZ, URZ ;  /* 0x000000ff04047290 */ /* 0x000fe2000fffe1ff */
[----:B------:R-:W-:-:S11]  /*0210*/  IADD3 R10, PT, PT, R6, -UR10, RZ ;  /* 0x8000000a060a7c10 */ /* 0x000fd6000fffe0ff */
.L_x_12:
[----:B------:R-:W-:Y:S01]  /*0220*/  ISETP.GE.U32.AND P1, PT, R11, UR7, PT ;  /* 0x000000070b007c0c */ /* 0x000fe2000bf26070 */
[----:B0-----:R-:W-:-:S12]  /*0230*/  IMAD.WIDE R6, R13, 0x4, R4 ;  /* 0x000000040d067825 */ /* 0x001fd800078e0204 */
[----:B------:R-:W0:Y:S01]  /*0240*/  @!P1 LDC.64 R14, c[0x0][0x388] ;  /* 0x0000e200ff0e9b82 */ /* 0x000e220000000a00 */
[----:B------:R-:W2:Y:S01]  /*0250*/  @!P1 LDG.E R18, desc[UR8][R6.64] ;  /* 0x0000000806129981 */ /* 0x000ea2000c1e1900 */
[----:B0-----:R-:W-:-:S06]  /*0260*/  @!P1 IMAD.WIDE.U32 R14, R10, 0x4, R14 ;  /* 0x000000040a0e9825 */ /* 0x001fcc00078e000e */
[----:B------:R-:W2:Y:S01]  /*0270*/  @!P1 LDG.E R14, desc[UR8][R14.64] ;  /* 0x000000080e0e9981 */ /* 0x000ea2000c1e1900 */
[----:B------:R-:W-:-:S05]  /*0280*/  VIADD R16, R11, 0x1 ;  /* 0x000000010b107836 */ /* 0x000fca0000000000 */
[----:B------:R-:W-:-:S13]  /*0290*/  ISETP.GE.U32.AND P0, PT, R16, UR7, PT ;  /* 0x0000000710007c0c */ /* 0x000fda000bf06070 */
[----:B------:R-:W0:Y:S01]  /*02a0*/  @!P0 LDC.64 R16, c[0x0][0x388] ;  /* 0x0000e200ff108b82 */ /* 0x000e220000000a00 */
[----:B------:R-:W-:-:S05]  /*02b0*/  @!P0 IADD3 R19, PT, PT, R10, 0x1, RZ ;  /* 0x000000010a138810 */ /* 0x000fca0007ffe0ff */
[----:B0-----:R-:W-:-:S04]  /*02c0*/  @!P0 IMAD.WIDE.U32 R16, R19, 0x4, R16 ;  /* 0x0000000413108825 */ /* 0x001fc800078e0010 */
[----:B-12---:R-:W-:-:S05]  /*02d0*/  @!P1 FFMA R9, R14, R18, R9 ;  /* 0x000000120e099223 */ /* 0x006fca0000000009 */
[----:B------:R0:W-:Y:S04]  /*02e0*/  STG.E desc[UR8][R2.64], R9 ;  /* 0x0000000902007986 */ /* 0x0001e8000c101908 */
[----:B------:R-:W0:Y:S04]  /*02f0*/  @!P0 LDG.E R16, desc[UR8][R16.64] ;  /* 0x0000000810108981 */ /* 0x000e28000c1e1900 */
[----:B------:R-:W0:Y:S01]  /*0300*/  @!P0 LDG.E R18, desc[UR8][R6.64+-0x4] ;  /* 0xfffffc0806128981 */ /* 0x000e22000c1e1900 */
[----:B------:R-:W-:-:S04]  /*0310*/  IADD3 R19, PT, PT, R11, 0x2, RZ ;  /* 0x000000020b137810 */ /* 0x000fc80007ffe0ff */
[----:B------:R-:W-:-:S13]  /*0320*/  ISETP.GE.U32.AND P1, PT, R19, UR7, PT ;  /* 0x0000000713007c0c */ /* 0x000fda000bf26070 */
[----:B------:R-:W1:Y:S01]  /*0330*/  @!P1 LDC.64 R14, c[0x0][0x388] ;  /* 0x0000e200ff0e9b82 */ /* 0x000e620000000a00 */
[----:B------:R-:W-:-:S04]  /*0340*/  @!P1 VIADD R19, R10, 0x2 ;  /* 0x000000020a139836 */ /* 0x000fc80000000000 */
[----:B-1----:R-:W-:-:S04]  /*0350*/  @!P1 IMAD.WIDE.U32 R14, R19, 0x4, R14 ;  /* 0x00000004130e9825 */ /* 0x002fc800078e000e */
[----:B0-----:R-:W-:-:S05]  /*0360*/  @!P0 FFMA R9, R16, R18, R9 ;  /* 0x0000001210098223 */ /* 0x001fca0000000009 */
[----:B------:R0:W-:Y:S04]  /*0370*/  STG.E desc[UR8][R2.64], R9 ;  /* 0x0000000902007986 */ /* 0x0001e8000c101908 */
[----:B------:R-:W0:Y:S04]  /*0380*/  @!P1 LDG.E R14, desc[UR8][R14.64] ;  /* 0x000000080e0e9981 */ /* 0x000e28000c1e1900 */
[----:B------:R-:W0:Y:S01]  /*0390*/  @!P1 LDG.E R18, desc[UR8][R6.64+-0x8] ;  /* 0xfffff80806129981 */ /* 0x000e22000c1e1900 */
[----:B------:R-:W-:-:S04]  /*03a0*/  IADD3 R16, PT, PT, R11, 0x3, RZ ;  /* 0x000000030b107810 */ /* 0x000fc80007ffe0ff */
[----:B------:R-:W-:-:S13]  /*03b0*/  ISETP.GE.U32.AND P0, PT, R16, UR7, PT ;  /* 0x0000000710007c0c */ /* 0x000fda000bf06070 */
[----:B------:R-:W1:Y:S01]  /*03c0*/  @!P0 LDC.64 R16, c[0x0][0x388] ;  /* 0x0000e200ff108b82 */ /* 0x000e620000000a00 */
[----:B------:R-:W-:-:S05]  /*03d0*/  @!P0 IADD3 R19, PT, PT, R10, 0x3, RZ ;  /* 0x000000030a138810 */ /* 0x000fca0007ffe0ff */
[----:B-1----:R-:W-:-:S04]  /*03e0*/  @!P0 IMAD.WIDE.U32 R16, R19, 0x4, R16 ;  /* 0x0000000413108825 */ /* 0x002fc800078e0010 */
[----:B0-----:R-:W-:-:S05]  /*03f0*/  @!P1 FFMA R9, R14, R18, R9 ;  /* 0x000000120e099223 */ /* 0x001fca0000000009 */
[----:B------:R0:W-:Y:S04]  /*0400*/  STG.E desc[UR8][R2.64], R9 ;  /* 0x0000000902007986 */ /* 0x0001e8000c101908 */
[----:B------:R-:W0:Y:S04]  /*0410*/  @!P0 LDG.E R16, desc[UR8][R16.64] ;  /* 0x0000000810108981 */ /* 0x000e28000c1e1900 */
[----:B------:R-:W0:Y:S01]  /*0420*/  @!P0 LDG.E R18, desc[UR8][R6.64+-0xc] ;  /* 0xfffff40806128981 */ /* 0x000e22000c1e1900 */
[----:B------:R-:W-:-:S05]  /*0430*/  VIADD R14, R11, 0x4 ;  /* 0x000000040b0e7836 */ /* 0x000fca0000000000 */
        /* <DEDUP_REMOVED lines=35> */
[----:B------:R-:W-:-:S04]  /*0670*/  UIADD3 UR4, UPT, UPT, UR4, 0x8, URZ ;  /* 0x0000000804047890 */ /* 0x000fc8000fffe0ff */
[----:B------:R-:W-:Y:S01]  /*0680*/  UISETP.NE.AND UP0, UPT, UR4, URZ, UPT ;  /* 0x000000ff0400728c */ /* 0x000fe2000bf05270 */
[----:B------:R-:W-:Y:S01]  /*0690*/  IADD3 R12, PT, PT, R12, 0x8, RZ ;  /* 0x000000080c0c7810 */ /* 0x000fe20007ffe0ff */
[----:B------:R-:W-:Y:S01]  /*06a0*/  VIADD R13, R13, 0xfffffff8 ;  /* 0xfffffff80d0d7836 */ /* 0x000fe20000000000 */
[----:B------:R-:W-:Y:S02]  /*06b0*/  IADD3 R11, PT, PT, R11, 0x8, RZ ;  /* 0x000000080b0b7810 */ /* 0x000fe40007ffe0ff */
[----:B------:R-:W-:Y:S01]  /*06c0*/  IADD3 R10, PT, PT, R10, 0x8, RZ ;  /* 0x000000080a0a7810 */ /* 0x000fe20007ffe0ff */
[----:B0-----:R-:W-:-:S05]  /*06d0*/  @!P0 FFMA R9, R16, R18, R9 ;  /* 0x0000001210098223 */ /* 0x001fca0000000009 */
[----:B------:R1:W-:Y:S01]  /*06e0*/  STG.E desc[UR8][R2.64], R9 ;  /* 0x0000000902007986 */ /* 0x0003e2000c101908 */
[----:B------:R-:W-:Y:S05]  /*06f0*/  BRA.U UP0, `(.L_x_12) ;  /* 0xfffffff900c87547 */ /* 0x000fea000b83ffff */
[----:B------:R-:W-:-:S07]  /*0700*/  VIADD R5, R12, 0xfffffffd ;  /* 0xfffffffd0c057836 */ /* 0x000fce0000000000 */
.L_x_11:
[----:B------:R-:W0:Y:S02]  /*0710*/  LDCU UR5, c[0x0][0x398] ;  /* 0x00007300ff0577ac */ /* 0x000e240008000800 */
[----:B0-----:R-:W-:-:S04]  /*0720*/  USHF.L.U32 UR4, UR5, 0x1, URZ ;  /* 0x0000000105047899 */ /* 0x001fc800080006ff */
[----:B------:R-:W-:-:S04]  /*0730*/  ULOP3.LUT UR4, UR4, 0x6, URZ, 0xc0, !UPT ;  /* 0x0000000604047892 */ /* 0x000fc8000f8ec0ff */
[----:B------:R-:W-:-:S09]  /*0740*/  UISETP.GE.U32.AND UP0, UPT, UR4, 0x3, UPT ;  /* 0x000000030400788c */ /* 0x000fd2000bf06070 */
[----:B------:R-:W-:Y:S05]  /*0750*/  BRA.U !UP0, `(.L_x_13) ;  /* 0x0000000108ac7547 */ /* 0x000fea000b800000 */
[----:B------:R-:W-:Y:S01]  /*0760*/  IADD3 R4, PT, PT, R0, R5, RZ ;  /* 0x0000000500047210 */ /* 0x000fe20007ffe0ff */
[----:B------:R-:W0:Y:S01]  /*0770*/  LDC.64 R6, c[0x0][0x390] ;  /* 0x0000e400ff067b82 */ /* 0x000e220000000a00 */
[----:B------:R-:W-:Y:S02]  /*0780*/  IADD3 R13, PT, PT, -R5, UR5, RZ ;  /* 0x00000005050d7c10 */ /* 0x000fe4000fffe1ff */
[----:B------:R-:W-:-:S13]  /*0790*/  ISETP.GE.U32.AND P1, PT, R4, UR7, PT ;  /* 0x0000000704007c0c */ /* 0x000fda000bf26070 */
[----:B------:R-:W2:Y:S01]  /*07a0*/  @!P1 LDC.64 R10, c[0x0][0x388] ;  /* 0x0000e200ff0a9b82 */ /* 0x000ea20000000a00 */
[----:B------:R-:W-:Y:S01]  /*07b0*/  @!P1 IADD3 R15, PT, PT, R8, R5, RZ ;  /* 0x00000005080f9210 */ /* 0x000fe20007ffe0ff */
[----:B0-----:R-:W-:-:S05]  /*07c0*/  IMAD.WIDE R6, R13, 0x4, R6 ;  /* 0x000000040d067825 */ /* 0x001fca00078e0206 */
[----:B------:R-:W1:Y:S01]  /*07d0*/  @!P1 LDG.E R14, desc[UR8][R6.64] ;  /* 0x00000008060e9981 */ /* 0x000e62000c1e1900 */
[----:B--2---:R-:W-:-:S06]  /*07e0*/  @!P1 IMAD.WIDE.U32 R10, R15, 0x4, R10 ;  /* 0x000000040f0a9825 */ /* 0x004fcc00078e000a */
[----:B------:R-:W1:Y:S01]  /*07f0*/  @!P1 LDG.E R10, desc[UR8][R10.64] ;  /* 0x000000080a0a9981 */ /* 0x000e62000c1e1900 */
[----:B------:R-:W-:-:S05]  /*0800*/  VIADD R12, R4, 0x1 ;  /* 0x00000001040c7836 */ /* 0x000fca0000000000 */
[----:B------:R-:W-:-:S13]  /*0810*/  ISETP.GE.U32.AND P0, PT, R12, UR7, PT ;  /* 0x000000070c007c0c */ /* 0x000fda000bf06070 */
[----:B------:R-:W0:Y:S01]  /*0820*/  @!P0 LDC.64 R12, c[0x0][0x388] ;  /* 0x0000e200ff0c8b82 */ /* 0x000e220000000a00 */
[----:B------:R-:W-:-:S05]  /*0830*/  @!P0 IADD3 R15, PT, PT, R5, 0x1, R8 ;  /* 0x00000001050f8810 */ /* 0x000fca0007ffe008 */
[----:B0-----:R-:W-:-:S04]  /*0840*/  @!P0 IMAD.WIDE.U32 R12, R15, 0x4, R12 ;  /* 0x000000040f0c8825 */ /* 0x001fc800078e000c */
[----:B-1----:R-:W-:-:S05]  /*0850*/  @!P1 FFMA R9, R10, R14, R9 ;  /* 0x0000000e0a099223 */ /* 0x002fca0000000009 */
[----:B------:R0:W-:Y:S04]  /*0860*/  STG.E desc[UR8][R2.64], R9 ;  /* 0x0000000902007986 */ /* 0x0001e8000c101908 */
[----:B------:R-:W0:Y:S04]  /*0870*/  @!P0 LDG.E R12, desc[UR8][R12.64] ;  /* 0x000000080c0c8981 */ /* 0x000e28000c1e1900 */
[----:B------:R-:W0:Y:S01]  /*0880*/  @!P0 LDG.E R14, desc[UR8][R6.64+-0x4] ;  /* 0xfffffc08060e8981 */ /* 0x000e22000c1e1900 */
[----:B------:R-:W-:-:S04]  /*0890*/  IADD3 R15, PT, PT, R4, 0x2, RZ ;  /* 0x00000002040f7810 */ /* 0x000fc80007ffe0ff */
[----:B------:R-:W-:-:S13]  /*08a0*/  ISETP.GE.U32.AND P1, PT, R15, UR7, PT ;  /* 0x000000070f007c0c */ /* 0x000fda000bf26070 */
[----:B------:R-:W1:Y:S01]  /*08b0*/  @!P1 LDC.64 R10, c[0x0][0x388] ;  /* 0x0000e200ff0a9b82 */ /* 0x000e620000000a00 */
[----:B------:R-:W-:-:S05]  /*08c0*/  @!P1 IADD3 R15, PT, PT, R5, 0x2, R8 ;  /* 0x00000002050f9810 */ /* 0x000fca0007ffe008 */
[----:B-1----:R-:W-:-:S04]  /*08d0*/  @!P1 IMAD.WIDE.U32 R10, R15, 0x4, R10 ;  /* 0x000000040f0a9825 */ /* 0x002fc800078e000a */
[----:B0-----:R-:W-:-:S05]  /*08e0*/  @!P0 FFMA R9, R12, R14, R9 ;  /* 0x0000000e0c098223 */ /* 0x001fca0000000009 */
[----:B------:R0:W-:Y:S04]  /*08f0*/  STG.E desc[UR8][R2.64], R9 ;  /* 0x0000000902007986 */ /* 0x0001e8000c101908 */
[----:B------:R-:W0:Y:S04]  /*0900*/  @!P1 LDG.E R10, desc[UR8][R10.64] ;  /* 0x000000080a0a9981 */ /* 0x000e28000c1e1900 */
[----:B------:R-:W0:Y:S01]  /*0910*/  @!P1 LDG.E R14, desc[UR8][R6.64+-0x8] ;  /* 0xfffff808060e9981 */ /* 0x000e22000c1e1900 */
[----:B------:R-:W-:-:S04]  /*0920*/  IADD3 R4, PT, PT, R4, 0x3, RZ ;  /* 0x0000000304047810 */ /* 0x000fc80007ffe0ff */
[----:B------:R-:W-:Y:S01]  /*0930*/  ISETP.GE.U32.AND P0, PT, R4, UR7, PT ;  /* 0x0000000704007c0c */ /* 0x000fe2000bf06070 */
[----:B------:R-:W-:Y:S01]  /*0940*/  BSSY.RECONVERGENT B0, `(.L_x_14) ;  /* 0x000000a000007945 */ /* 0x000fe20003800200 */
[----:B0-----:R-:W-:-:S05]  /*0950*/  @!P1 FFMA R9, R10, R14, R9 ;  /* 0x0000000e0a099223 */ /* 0x001fca0000000009 */
[----:B------:R0:W-:Y:S06]  /*0960*/  STG.E desc[UR8][R2.64], R9 ;  /* 0x0000000902007986 */ /* 0x0001ec000c101908 */
[----:B------:R-:W-:Y:S05]  /*0970*/  @P0 BRA `(.L_x_15) ;  /* 0x0000000000180947 */ /* 0x000fea0003800000 */
[----:B------:R-:W1:Y:S01]  /*0980*/  LDC.64 R10, c[0x0][0x388] ;  /* 0x0000e200ff0a7b82 */ /* 0x000e620000000a00 */
[----:B------:R-:W-:Y:S01]  /*0990*/  IADD3 R13, PT, PT, R5, 0x3, R8 ;  /* 0x00000003050d7810 */ /* 0x000fe20007ffe008 */
[----:B------:R-:W0:Y:S04]  /*09a0*/  LDG.E R6, desc[UR8][R6.64+-0xc] ;  /* 0xfffff40806067981 */ /* 0x000e28000c1e1900 */
[----:B-1----:R-:W-:-:S06]  /*09b0*/  IMAD.WIDE.U32 R10, R13, 0x4, R10 ;  /* 0x000000040d0a7825 */ /* 0x002fcc00078e000a */
[----:B------:R-:W0:Y:S02]  /*09c0*/  LDG.E R10, desc[UR8][R10.64] ;  /* 0x000000080a0a7981 */ /* 0x000e24000c1e1900 */
[----:B0-----:R-:W-:-:S07]  /*09d0*/  FFMA R9, R10, R6, R9 ;  /* 0x000000060a097223 */ /* 0x001fce0000000009 */
.L_x_15:
[----:B------:R-:W-:Y:S05]  /*09e0*/  BSYNC.RECONVERGENT B0 ;  /* 0x0000000000007941 */ /* 0x000fea0003800200 */
.L_x_14:
[----:B------:R2:W-:Y:S01]  /*09f0*/  STG.E desc[UR8][R2.64], R9 ;  /* 0x0000000902007986 */ /* 0x0005e2000c101908 */
[----:B------:R-:W-:-:S07]  /*0a00*/  VIADD R5, R5, 0x4 ;  /* 0x0000000405057836 */ /* 0x000fce0000000000 */
.L_x_13:
[----:B------:R-:W-:-:S04]  /*0a10*/  ULOP3.LUT UR4, UR5, 0x1, URZ, 0xc0, !UPT ;  /* 0x0000000105047892 */ /* 0x000fc8000f8ec0ff */
[----:B------:R-:W-:-:S09]  /*0a20*/  UISETP.NE.U32.AND UP0, UPT, UR4, 0x1, UPT ;  /* 0x000000010400788c */ /* 0x000fd2000bf05070 */
[----:B------:R-:W-:Y:S05]  /*0a30*/  BRA.U UP0, `(.L_x_16) ;  /* 0x0000000100647547 */ /* 0x000fea000b800000 */
[----:B------:R-:W-:Y:S01]  /*0a40*/  IADD3 R12, PT, PT, R0, R5, RZ ;  /* 0x00000005000c7210 */ /* 0x000fe20007ffe0ff */
[----:B------:R-:W3:Y:S01]  /*0a50*/  LDC.64 R6, c[0x0][0x390] ;  /* 0x0000e400ff067b82 */ /* 0x000ee20000000a00 */
[----:B------:R-:W-:Y:S02]  /*0a60*/  IADD3 R13, PT, PT, -R5, UR5, RZ ;  /* 0x00000005050d7c10 */ /* 0x000fe4000fffe1ff */
[----:B------:R-:W-:-:S13]  /*0a70*/  ISETP.GE.U32.AND P0, PT, R12, UR7, PT ;  /* 0x000000070c007c0c */ /* 0x000fda000bf06070 */
[----:B------:R-:W4:Y:S01]  /*0a80*/  @!P0 LDC.64 R10, c[0x0][0x388] ;  /* 0x0000e200ff0a8b82 */ /* 0x000f220000000a00 */
[----:B------:R-:W-:Y:S01]  /*0a90*/  @!P0 IADD3 R15, PT, PT, R8, R5, RZ ;  /* 0x00000005080f8210 */ /* 0x000fe20007ffe0ff */
[----:B---3--:R-:W-:-:S05]  /*0aa0*/  IMAD.WIDE R6, R13, 0x4, R6 ;  /* 0x000000040d067825 */ /* 0x008fca00078e0206 */
[----:B------:R-:W0:Y:S01]  /*0ab0*/  @!P0 LDG.E R4, desc[UR8][R6.64] ;  /* 0x0000000806048981 */ /* 0x000e22000c1e1900 */
[----:B----4-:R-:W-:-:S06]  /*0ac0*/  @!P0 IMAD.WIDE.U32 R10, R15, 0x4, R10 ;  /* 0x000000040f0a8825 */ /* 0x010fcc00078e000a */
[----:B------:R-:W0:Y:S01]  /*0ad0*/  @!P0 LDG.E R10, desc[UR8][R10.64] ;  /* 0x000000080a0a8981 */ /* 0x000e22000c1e1900 */
[----:B------:R-:W-:-:S05]  /*0ae0*/  VIADD R12, R12, 0x1 ;  /* 0x000000010c0c7836 */ /* 0x000fca0000000000 */
[----:B------:R-:W-:Y:S01]  /*0af0*/  ISETP.GE.U32.AND P1, PT, R12, UR7, PT ;  /* 0x000000070c007c0c */ /* 0x000fe2000bf26070 */
[----:B------:R-:W-:Y:S01]  /*0b00*/  BSSY.RECONVERGENT B0, `(.L_x_17) ;  /* 0x000000a000007945 */ /* 0x000fe20003800200 */
[----:B012---:R-:W-:-:S05]  /*0b10*/  @!P0 FFMA R9, R10, R4, R9 ;  /* 0x000000040a098223 */ /* 0x007fca0000000009 */
        /* <DEDUP_REMOVED lines=8> */
.L_x_18:
[----:B------:R-:W-:Y:S05]  /*0ba0*/  BSYNC.RECONVERGENT B0 ;  /* 0x0000000000007941 */ /* 0x000fea0003800200 */
.L_x_17:
[----:B------:R3:W-:Y:S01]  /*0bb0*/  STG.E desc[UR8][R2.64], R9 ;  /* 0x0000000902007986 */ /* 0x0007e2000c101908 */
[----:B------:R-:W-:-:S07]  /*0bc0*/  IADD3 R5, PT, PT, R5, 0x2, RZ ;  /* 0x0000000205057810 */ /* 0x000fce0007ffe0ff */
.L_x_16:
[----:B------:R-:W-:Y:S01]  /*0bd0*/  IADD3 R0, PT, PT, R0, R5, RZ ;  /* 0x0000000500007210 */ /* 0x000fe20007ffe0ff */
[----:B------:R-:W-:Y:S03]  /*0be0*/  BSSY.RECONVERGENT B0, `(.L_x_19) ;  /* 0x000000c000007945 */ /* 0x000fe60003800200 */
[----:B------:R-:W-:-:S13]  /*0bf0*/  ISETP.GE.U32.AND P0, PT, R0, UR7, PT ;  /* 0x0000000700007c0c */ /* 0x000fda000bf06070 */
[----:B------:R-:W-:Y:S05]  /*0c00*/  @P0 BRA `(.L_x_20) ;  /* 0x0000000000240947 */ /* 0x000fea0003800000 */
[----:B------:R-:W4:Y:S01]  /*0c10*/  LDC.64 R6, c[0x0][0x388] ;  /* 0x0000e200ff067b82 */ /* 0x000f220000000a00 */
[----:B------:R-:W-:Y:S02]  /*0c20*/  IADD3 R13, PT, PT, R8, R5, RZ ;  /* 0x00000005080d7210 */ /* 0x000fe40007ffe0ff */
[----:B------:R-:W-:-:S05]  /*0c30*/  IADD3 R15, PT, PT, -R5, UR5, RZ ;  /* 0x00000005050f7c10 */ /* 0x000fca000fffe1ff */
[----:B------:R-:W5:Y:S01]  /*0c40*/  LDC.64 R10, c[0x0][0x390] ;  /* 0x0000e400ff0a7b82 */ /* 0x000f620000000a00 */
[----:B----4-:R-:W-:-:S06]  /*0c50*/  IMAD.WIDE.U32 R4, R13, 0x4, R6 ;  /* 0x000000040d047825 */ /* 0x010fcc00078e0006 */
[----:B------:R-:W0:Y:S01]  /*0c60*/  LDG.E R4, desc[UR8][R4.64] ;  /* 0x0000000804047981 */ /* 0x000e22000c1e1900 */
[----:B-----5:R-:W-:-:S06]  /*0c70*/  IMAD.WIDE R6, R15, 0x4, R10 ;  /* 0x000000040f067825 */ /* 0x020fcc00078e020a */
[----:B------:R-:W0:Y:S02]  /*0c80*/  LDG.E R6, desc[UR8][R6.64] ;  /* 0x0000000806067981 */ /* 0x000e24000c1e1900 */
[----:B0123--:R-:W-:-:S07]  /*0c90*/  FFMA R9, R4, R6, R9 ;  /* 0x0000000604097223 */ /* 0x00ffce0000000009 */
.L_x_20:
[----:B------:R-:W-:Y:S05]  /*0ca0*/  BSYNC.RECONVERGENT B0 ;  /* 0x0000000000007941 */ /* 0x000fea0003800200 */
.L_x_19:
[----:B------:R-:W-:Y:S01]  /*0cb0*/  STG.E desc[UR8][R2.64], R9 ;  /* 0x0000000902007986 */ /* 0x000fe2000c101908 */
[----:B------:R-:W-:Y:S05]  /*0cc0*/  EXIT ;  /* 0x000000000000794d */ /* 0x000fea0003800000 */
.L_x_21:
        /* <DEDUP_REMOVED lines=11> */
.L_x_23:


//--------------------- .nv.shared.reserved.0     --------------------------
	.section	.nv.shared.reserved.0,"aw",@nobits
	.weak		__nv_reservedSMEM_offset_0_alias
	.size		__nv_reservedSMEM_offset_0_alias, 0, 64
	.other		__nv_reservedSMEM_offset_0_alias,@"STO_CUDA_RESERVED_SHARED STV_DEFAULT"
__nv_reservedSMEM_offset_0_alias:
	.zero		0
	.zero		64


//--------------------- .nv.constant0._Z20convolutionColumnGPUPfS_S_i --------------------------
	.section	.nv.constant0._Z20convolutionColumnGPUPfS_S_i,"a",@progbits
	.sectionflags	@""
	.align	4
.nv.constant0._Z20convolutionColumnGPUPfS_S_i:
	.zero		924


//--------------------- .nv.constant0._Z17convolutionRowGPUPfS_S_i --------------------------
	.section	.nv.constant0._Z17convolutionRowGPUPfS_S_i,"a",@progbits
	.sectionflags	@""
	.align	4
.nv.constant0._Z17convolutionRowGPUPfS_S_i:
	.zero		924


//--------------------- SYMBOLS --------------------------

	.type		.nv.reservedSmem.offset0,@object
	.size		.nv.reservedSmem.offset0,0x4
